	.target	sm_100a

	.elftype	@"ET_EXEC"


//--------------------- .note.nv.tkinfo           --------------------------
	.section	.note.nv.tkinfo,"",@"SHT_NOTE"
	.sectionflags	@"SHF_NOTE_NV_TKINFO"
	.tkinfo
        /*0018*/ 	.word	0x00000002
        /*0030*/ 	.string	""
        /*0030*/ 	.string	"ptxas"
        /*0030*/ 	.string	"Cuda compilation tools, release 13.0, V13.0.88"
        /*0030*/ 	.string	"Build cuda_13.0.r13.0/compiler.36424714_0"
        /*0030*/ 	.string	"-arch sm_100a -m 64 "



//--------------------- .note.nv.cuinfo           --------------------------
	.section	.note.nv.cuinfo,"",@"SHT_NOTE"
	.sectionflags	@"SHF_NOTE_NV_CUINFO"
        /*0018*/ 	.short	0x0002
        /*001a*/ 	.short	0x0064
        /*001c*/ 	.short	0x0082
	.zero		2


//--------------------- .nv.info                  --------------------------
	.section	.nv.info,"",@"SHT_CUDA_INFO"
	.align	4


	//----- nvinfo : EIATTR_REGCOUNT
	.align		4
        /*0000*/ 	.byte	0x04, 0x2f
        /*0002*/ 	.short	(.L_12 - .L_11)
	.align		4
.L_11:
        /*0004*/ 	.word	index@(_Z6kernelPddPKdS1_dS1_)
        /*0008*/ 	.word	0x0000005a


	//----- nvinfo : EIATTR_FRAME_SIZE
	.align		4
.L_12:
        /*000c*/ 	.byte	0x04, 0x11
        /*000e*/ 	.short	(.L_14 - .L_13)
	.align		4
.L_13:
        /*0010*/ 	.word	index@(_Z6kernelPddPKdS1_dS1_)
        /*0014*/ 	.word	0x00000000


	//----- nvinfo : EIATTR_MIN_STACK_SIZE
	.align		4
.L_14:
        /*0018*/ 	.byte	0x04, 0x12
        /*001a*/ 	.short	(.L_16 - .L_15)
	.align		4
.L_15:
        /*001c*/ 	.word	index@(_Z6kernelPddPKdS1_dS1_)
        /*0020*/ 	.word	0x00000000
.L_16:


//--------------------- .nv.compat                --------------------------
	.section	.nv.compat,"",@"SHT_CUDA_COMPAT_INFO"
	.align	4
        /*0000*/ 	.byte	0x02, 0x09, 0x01, 0x00, 0x02, 0x02, 0x01, 0x00, 0x02, 0x05, 0x05, 0x00, 0x03, 0x07, 0x01, 0x01
        /*0010*/ 	.byte	0x02, 0x03, 0x00, 0x00, 0x02, 0x06, 0x01, 0x00, 0x04, 0x0b, 0x08, 0x00, 0x01, 0x00, 0x00, 0x00
        /*0020*/ 	.byte	0x00, 0x00, 0x00, 0x00


//--------------------- .nv.info._Z6kernelPddPKdS1_dS1_ --------------------------
	.section	.nv.info._Z6kernelPddPKdS1_dS1_,"",@"SHT_CUDA_INFO"
	.sectionflags	@""
	.align	4


	//----- nvinfo : EIATTR_CUDA_API_VERSION
	.align		4
        /*0000*/ 	.byte	0x04, 0x37
        /*0002*/ 	.short	(.L_18 - .L_17)
.L_17:
        /*0004*/ 	.word	0x00000082


	//----- nvinfo : EIATTR_KPARAM_INFO
	.align		4
.L_18:
        /*0008*/ 	.byte	0x04, 0x17
        /*000a*/ 	.short	(.L_20 - .L_19)
.L_19:
        /*000c*/ 	.word	0x00000000
        /*0010*/ 	.short	0x0005
        /*0012*/ 	.short	0x0028
        /*0014*/ 	.byte	0x00, 0xf5, 0x21, 0x00


	//----- nvinfo : EIATTR_KPARAM_INFO
	.align		4
.L_20:
        /*0018*/ 	.byte	0x04, 0x17
        /*001a*/ 	.short	(.L_22 - .L_21)
.L_21:
        /*001c*/ 	.word	0x00000000
        /*0020*/ 	.short	0x0004
        /*0022*/ 	.short	0x0020
        /*0024*/ 	.byte	0x00, 0xf0, 0x21, 0x00


	//----- nvinfo : EIATTR_KPARAM_INFO
	.align		4
.L_22:
        /*0028*/ 	.byte	0x04, 0x17
        /*002a*/ 	.short	(.L_24 - .L_23)
.L_23:
        /*002c*/ 	.word	0x00000000
        /*0030*/ 	.short	0x0003
        /*0032*/ 	.short	0x0018
        /*0034*/ 	.byte	0x00, 0xf5, 0x21, 0x00


	//----- nvinfo : EIATTR_KPARAM_INFO
	.align		4
.L_24:
        /*0038*/ 	.byte	0x04, 0x17
        /*003a*/ 	.short	(.L_26 - .L_25)
.L_25:
        /*003c*/ 	.word	0x00000000
        /*0040*/ 	.short	0x0002
        /*0042*/ 	.short	0x0010
        /*0044*/ 	.byte	0x00, 0xf5, 0x21, 0x00


	//----- nvinfo : EIATTR_KPARAM_INFO
	.align		4
.L_26:
        /*0048*/ 	.byte	0x04, 0x17
        /*004a*/ 	.short	(.L_28 - .L_27)
.L_27:
        /*004c*/ 	.word	0x00000000
        /*0050*/ 	.short	0x0001
        /*0052*/ 	.short	0x0008
        /*0054*/ 	.byte	0x00, 0xf0, 0x21, 0x00


	//----- nvinfo : EIATTR_KPARAM_INFO
	.align		4
.L_28:
        /*0058*/ 	.byte	0x04, 0x17
        /*005a*/ 	.short	(.L_30 - .L_29)
.L_29:
        /*005c*/ 	.word	0x00000000
        /*0060*/ 	.short	0x0000
        /*0062*/ 	.short	0x0000
        /*0064*/ 	.byte	0x00, 0xf5, 0x21, 0x00


	//----- nvinfo : EIATTR_SPARSE_MMA_MASK
	.align		4
.L_30:
        /*0068*/ 	.byte	0x03, 0x50
        /*006a*/ 	.short	0x0000


	//----- nvinfo : EIATTR_MAXREG_COUNT
	.align		4
        /*006c*/ 	.byte	0x03, 0x1b
        /*006e*/ 	.short	0x00ff


	//----- nvinfo : EIATTR_NUM_BARRIERS
	.align		4
        /*0070*/ 	.byte	0x02, 0x4c
        /*0072*/ 	.byte	0x01
	.zero		1


	//----- nvinfo : EIATTR_MERCURY_ISA_VERSION
	.align		4
        /*0074*/ 	.byte	0x03, 0x5f
        /*0076*/ 	.short	0x0101


	//----- nvinfo : EIATTR_VRC_CTA_INIT_COUNT
	.align		4
        /*0078*/ 	.byte	0x02, 0x4a
	.zero		1
	.zero		1


	//----- nvinfo : EIATTR_EXIT_INSTR_OFFSETS
	.align		4
        /*007c*/ 	.byte	0x04, 0x1c
        /*007e*/ 	.short	(.L_32 - .L_31)


	//   ....[0]....
.L_31:
        /*0080*/ 	.word	0x000020d0


	//   ....[1]....
        /*0084*/ 	.word	0x00002200


	//----- nvinfo : EIATTR_CRS_STACK_SIZE
	.align		4
.L_32:
        /*0088*/ 	.byte	0x04, 0x1e
        /*008a*/ 	.short	(.L_34 - .L_33)
.L_33:
        /*008c*/ 	.word	0x00000000


	//----- nvinfo : EIATTR_CBANK_PARAM_SIZE
	.align		4
.L_34:
        /*0090*/ 	.byte	0x03, 0x19
        /*0092*/ 	.short	0x0030


	//----- nvinfo : EIATTR_PARAM_CBANK
	.align		4
        /*0094*/ 	.byte	0x04, 0x0a
        /*0096*/ 	.short	(.L_36 - .L_35)
	.align		4
.L_35:
        /*0098*/ 	.word	index@(.nv.constant0._Z6kernelPddPKdS1_dS1_)
        /*009c*/ 	.short	0x0380
        /*009e*/ 	.short	0x0030


	//----- nvinfo : EIATTR_SW_WAR
	.align		4
.L_36:
        /*00a0*/ 	.byte	0x04, 0x36
        /*00a2*/ 	.short	(.L_38 - .L_37)
.L_37:
        /*00a4*/ 	.word	0x00000008
.L_38:


//--------------------- .nv.callgraph             --------------------------
	.section	.nv.callgraph,"",@"SHT_CUDA_CALLGRAPH"
	.align	4
	.sectionentsize	8
	.align		4
        /*0000*/ 	.word	0x00000000
	.align		4
        /*0004*/ 	.word	0xffffffff
	.align		4
        /*0008*/ 	.word	0x00000000
	.align		4
        /*000c*/ 	.word	0xfffffffe
	.align		4
        /*0010*/ 	.word	0x00000000
	.align		4
        /*0014*/ 	.word	0xfffffffd
	.align		4
        /*0018*/ 	.word	0x00000000
	.align		4
        /*001c*/ 	.word	0xfffffffc


//--------------------- .nv.constant4             --------------------------
	.section	.nv.constant4,"a",@progbits
	.align	8
	.align		8
.nv.constant4:
        /*0000*/ 	.dword	_ZN34_INTERNAL_f05a258a_4_k_cu_587e6da54cuda3std3__45__cpo5beginE
	.align		8
        /*0008*/ 	.dword	_ZN34_INTERNAL_f05a258a_4_k_cu_587e6da54cuda3std3__45__cpo3endE
	.align		8
        /*0010*/ 	.dword	_ZN34_INTERNAL_f05a258a_4_k_cu_587e6da54cuda3std3__45__cpo6cbeginE
	.align		8
        /*0018*/ 	.dword	_ZN34_INTERNAL_f05a258a_4_k_cu_587e6da54cuda3std3__45__cpo4cendE
	.align		8
        /*0020*/ 	.dword	_ZN34_INTERNAL_f05a258a_4_k_cu_587e6da54cuda3std3__436_GLOBAL__N__f05a258a_4_k_cu_587e6da56ignoreE
	.align		8
        /*0028*/ 	.dword	_ZN34_INTERNAL_f05a258a_4_k_cu_587e6da54cuda3std3__419piecewise_constructE
	.align		8
        /*0030*/ 	.dword	_ZN34_INTERNAL_f05a258a_4_k_cu_587e6da54cuda3std3__48in_placeE
	.align		8
        /*0038*/ 	.dword	_ZN34_INTERNAL_f05a258a_4_k_cu_587e6da54cuda3std6ranges3__45__cpo4swapE
	.align		8
        /*0040*/ 	.dword	_ZN34_INTERNAL_f05a258a_4_k_cu_587e6da54cuda3std6ranges3__45__cpo9iter_moveE
	.align		8
        /*0048*/ 	.dword	_ZN34_INTERNAL_f05a258a_4_k_cu_587e6da54cute7productE
	.align		8
        /*0050*/ 	.dword	_ZN34_INTERNAL_f05a258a_4_k_cu_587e6da54cute1_E


//--------------------- .text._Z6kernelPddPKdS1_dS1_ --------------------------
	.section	.text._Z6kernelPddPKdS1_dS1_,"ax",@progbits
	.align	128
        .global         _Z6kernelPddPKdS1_dS1_
        .type           _Z6kernelPddPKdS1_dS1_,@function
        .size           _Z6kernelPddPKdS1_dS1_,(.L_x_17 - _Z6kernelPddPKdS1_dS1_)
        .other          _Z6kernelPddPKdS1_dS1_,@"STO_CUDA_ENTRY STV_DEFAULT"
_Z6kernelPddPKdS1_dS1_:
.text._Z6kernelPddPKdS1_dS1_:
[----:B------:R-:W-:Y:S01]  /*0000*/  LDC R1, c[0x0][0x37c] ;  /* 0x0000df00ff017b82 */ /* 0x000fe20000000800 */
[----:B------:R-:W0:Y:S01]  /*0010*/  S2R R28, SR_TID.X ;  /* 0x00000000001c7919 */ /* 0x000e220000002100 */
[----:B------:R-:W1:Y:S01]  /*0020*/  LDCU.64 UR10, c[0x0][0x358] ;  /* 0x00006b00ff0a77ac */ /* 0x000e620008000a00 */
[----:B------:R-:W-:Y:S01]  /*0030*/  BSSY.RECONVERGENT B0, `(.L_x_0) ;  /* 0x0000073000007945 */ /* 0x000fe20003800200 */
[----:B0-----:R-:W-:-:S13]  /*0040*/  ISETP.NE.AND P0, PT, R28, RZ, PT ;  /* 0x000000ff1c00720c */ /* 0x001fda0003f05270 */
[----:B-1----:R-:W-:Y:S05]  /*0050*/  @P0 BRA `(.L_x_1) ;  /* 0x0000000400c00947 */ /* 0x002fea0003800000 */
[----:B------:R-:W0:Y:S01]  /*0060*/  S2R R43, SR_CgaCtaId ;  /* 0x00000000002b7919 */ /* 0x000e220000008800 */
[----:B------:R-:W1:Y:S01]  /*0070*/  LDCU.64 UR4, c[0x0][0x390] ;  /* 0x00007200ff0477ac */ /* 0x000e620008000a00 */
[----:B------:R-:W-:Y:S01]  /*0080*/  MOV R0, 0x400 ;  /* 0x0000040000007802 */ /* 0x000fe20000000f00 */
[----:B-1----:R-:W-:-:S04]  /*0090*/  UIADD3 UR4, UP0, UPT, UR4, 0x40, URZ ;  /* 0x0000004004047890 */ /* 0x002fc8000ff1e0ff */
[----:B------:R-:W-:Y:S02]  /*00a0*/  UIADD3.X UR5, UPT, UPT, URZ, UR5, URZ, UP0, !UPT ;  /* 0x00000005ff057290 */ /* 0x000fe400087fe4ff */
[----:B------:R-:W-:Y:S01]  /*00b0*/  IMAD.U32 R38, RZ, RZ, UR4 ;  /* 0x00000004ff267e24 */ /* 0x000fe2000f8e00ff */
[----:B------:R-:W-:-:S03]  /*00c0*/  UMOV UR4, URZ ;  /* 0x000000ff00047c82 */ /* 0x000fc60008000000 */
[----:B------:R-:W-:Y:S01]  /*00d0*/  IMAD.U32 R39, RZ, RZ, UR5 ;  /* 0x00000005ff277e24 */ /* 0x000fe2000f8e00ff */
[----:B0-----:R-:W-:-:S05]  /*00e0*/  LEA R2, R43, R0, 0x18 ;  /* 0x000000002b027211 */ /* 0x001fca00078ec0ff */
[----:B------:R-:W-:-:S07]  /*00f0*/  VIADD R29, R2, 0x40 ;  /* 0x00000040021d7836 */ /* 0x000fce0000000000 */
.L_x_2:
[----:B------:R-:W2:Y:S04]  /*0100*/  LDG.E.64 R2, desc[UR10][R38.64+-0x40] ;  /* 0xffffc00a26027981 */ /* 0x000ea8000c1e1b00 */
[----:B------:R-:W3:Y:S04]  /*0110*/  LDG.E.64 R4, desc[UR10][R38.64+-0x38] ;  /* 0xffffc80a26047981 */ /* 0x000ee8000c1e1b00 */
[----:B------:R-:W4:Y:S04]  /*0120*/  LDG.E.64 R6, desc[UR10][R38.64+-0x30] ;  /* 0xffffd00a26067981 */ /* 0x000f28000c1e1b00 */
[----:B------:R-:W5:Y:S04]  /*0130*/  LDG.E.64 R8, desc[UR10][R38.64+-0x28] ;  /* 0xffffd80a26087981 */ /* 0x000f68000c1e1b00 */
        /* <DEDUP_REMOVED lines=12> */
[----:B------:R0:W5:Y:S01]  /*0200*/  LDG.E.64 R36, desc[UR10][R38.64+0x40] ;  /* 0x0000400a26247981 */ /* 0x000162000c1e1b00 */
[----:B------:R-:W-:-:S04]  /*0210*/  UIADD3 UR4, UPT, UPT, UR4, 0x1, URZ ;  /* 0x0000000104047890 */ /* 0x000fc8000fffe0ff */
[----:B------:R-:W-:Y:S01]  /*0220*/  UISETP.NE.AND UP0, UPT, UR4, 0x1b, UPT ;  /* 0x0000001b0400788c */ /* 0x000fe2000bf05270 */
[----:B0-----:R-:W-:-:S05]  /*0230*/  IADD3 R38, P0, PT, R38, 0x88, RZ ;  /* 0x0000008826267810 */ /* 0x001fca0007f1e0ff */
[----:B------:R-:W-:Y:S01]  /*0240*/  IMAD.X R39, RZ, RZ, R39, P0 ;  /* 0x000000ffff277224 */ /* 0x000fe200000e0627 */
[----:B--2---:R-:W-:Y:S04]  /*0250*/  STS.64 [R29+-0x40], R2 ;  /* 0xffffc0021d007388 */ /* 0x004fe80000000a00 */
[----:B---3--:R-:W-:Y:S04]  /*0260*/  STS.64 [R29+-0x38], R4 ;  /* 0xffffc8041d007388 */ /* 0x008fe80000000a00 */
[----:B----4-:R-:W-:Y:S04]  /*0270*/  STS.64 [R29+-0x30], R6 ;  /* 0xffffd0061d007388 */ /* 0x010fe80000000a00 */
[----:B-----5:R-:W-:Y:S04]  /*0280*/  STS.64 [R29+-0x28], R8 ;  /* 0xffffd8081d007388 */ /* 0x020fe80000000a00 */
[----:B------:R-:W-:Y:S04]  /*0290*/  STS.64 [R29+-0x20], R10 ;  /* 0xffffe00a1d007388 */ /* 0x000fe80000000a00 */
[----:B------:R-:W-:Y:S04]  /*02a0*/  STS.64 [R29+-0x18], R12 ;  /* 0xffffe80c1d007388 */ /* 0x000fe80000000a00 */
[----:B------:R-:W-:Y:S04]  /*02b0*/  STS.64 [R29+-0x10], R14 ;  /* 0xfffff00e1d007388 */ /* 0x000fe80000000a00 */
[----:B------:R-:W-:Y:S04]  /*02c0*/  STS.64 [R29+-0x8], R16 ;  /* 0xfffff8101d007388 */ /* 0x000fe80000000a00 */
[----:B------:R-:W-:Y:S04]  /*02d0*/  STS.64 [R29], R18 ;  /* 0x000000121d007388 */ /* 0x000fe80000000a00 */
[----:B------:R-:W-:Y:S04]  /*02e0*/  STS.64 [R29+0x8], R20 ;  /* 0x000008141d007388 */ /* 0x000fe80000000a00 */
[----:B------:R-:W-:Y:S04]  /*02f0*/  STS.64 [R29+0x10], R22 ;  /* 0x000010161d007388 */ /* 0x000fe80000000a00 */
[----:B------:R-:W-:Y:S04]  /*0300*/  STS.64 [R29+0x18], R24 ;  /* 0x000018181d007388 */ /* 0x000fe80000000a00 */
[----:B------:R-:W-:Y:S04]  /*0310*/  STS.64 [R29+0x20], R26 ;  /* 0x0000201a1d007388 */ /* 0x000fe80000000a00 */
[----:B------:R-:W-:Y:S04]  /*0320*/  STS.64 [R29+0x28], R30 ;  /* 0x0000281e1d007388 */ /* 0x000fe80000000a00 */
[----:B------:R-:W-:Y:S04]  /*0330*/  STS.64 [R29+0x30], R32 ;  /* 0x000030201d007388 */ /* 0x000fe80000000a00 */
[----:B------:R-:W-:Y:S04]  /*0340*/  STS.64 [R29+0x38], R34 ;  /* 0x000038221d007388 */ /* 0x000fe80000000a00 */
[----:B------:R0:W-:Y:S02]  /*0350*/  STS.64 [R29+0x40], R36 ;  /* 0x000040241d007388 */ /* 0x0001e40000000a00 */
[----:B0-----:R-:W-:Y:S01]  /*0360*/  VIADD R29, R29, 0x88 ;  /* 0x000000881d1d7836 */ /* 0x001fe20000000000 */
[----:B------:R-:W-:Y:S06]  /*0370*/  BRA.U UP0, `(.L_x_2) ;  /* 0xfffffffd00607547 */ /* 0x000fec000b83ffff */
[----:B------:R-:W-:Y:S02]  /*0380*/  VIADD R2, R0, 0xe58 ;  /* 0x00000e5800027836 */ /* 0x000fe40000000000 */
[----:B------:R-:W-:-:S03]  /*0390*/  IMAD.MOV.U32 R40, RZ, RZ, RZ ;  /* 0x000000ffff287224 */ /* 0x000fc600078e00ff */
[----:B------:R-:W-:-:S07]  /*03a0*/  LEA R29, R43, R2, 0x18 ;  /* 0x000000022b1d7211 */ /* 0x000fce00078ec0ff */
.L_x_3:
[----:B0-----:R-:W0:Y:S01]  /*03b0*/  LDC.64 R2, c[0x0][0x398] ;  /* 0x0000e600ff027b82 */ /* 0x001e220000000a00 */
[----:B------:R-:W-:-:S04]  /*03c0*/  IMAD R5, R40, 0x11, RZ ;  /* 0x0000001128057824 */ /* 0x000fc800078e02ff */
[----:B0-----:R-:W-:-:S05]  /*03d0*/  IMAD.WIDE.U32 R2, R5, 0x8, R2 ;  /* 0x0000000805027825 */ /* 0x001fca00078e0002 */
        /* <DEDUP_REMOVED lines=16> */
[----:B------:R-:W5:Y:S01]  /*04e0*/  LDG.E.64 R38, desc[UR10][R2.64+0x80] ;  /* 0x0000800a02267981 */ /* 0x000f62000c1e1b00 */
[----:B------:R-:W-:-:S02]  /*04f0*/  IMAD R41, R40, 0x88, R29 ;  /* 0x0000008828297824 */ /* 0x000fc400078e021d */
[----:B------:R-:W-:-:S05]  /*0500*/  VIADD R40, R40, 0x1 ;  /* 0x0000000128287836 */ /* 0x000fca0000000000 */
[----:B------:R-:W-:Y:S01]  /*0510*/  ISETP.NE.AND P0, PT, R40, 0x1f, PT ;  /* 0x0000001f2800780c */ /* 0x000fe20003f05270 */
[----:B--2---:R0:W-:Y:S04]  /*0520*/  STS.64 [R41], R4 ;  /* 0x0000000429007388 */ /* 0x0041e80000000a00 */
[----:B---3--:R0:W-:Y:S04]  /*0530*/  STS.64 [R41+0x8], R6 ;  /* 0x0000080629007388 */ /* 0x0081e80000000a00 */
[----:B----4-:R0:W-:Y:S04]  /*0540*/  STS.64 [R41+0x10], R8 ;  /* 0x0000100829007388 */ /* 0x0101e80000000a00 */
[----:B-----5:R0:W-:Y:S04]  /*0550*/  STS.64 [R41+0x18], R10 ;  /* 0x0000180a29007388 */ /* 0x0201e80000000a00 */
[----:B------:R0:W-:Y:S04]  /*0560*/  STS.64 [R41+0x20], R12 ;  /* 0x0000200c29007388 */ /* 0x0001e80000000a00 */
        /* <DEDUP_REMOVED lines=11> */
[----:B------:R0:W-:Y:S01]  /*0620*/  STS.64 [R41+0x80], R38 ;  /* 0x0000802629007388 */ /* 0x0001e20000000a00 */
[----:B------:R-:W-:Y:S05]  /*0630*/  @P0 BRA `(.L_x_3) ;  /* 0xfffffffc005c0947 */ /* 0x000fea000383ffff */
[----:B------:R-:W-:Y:S02]  /*0640*/  VIADD R0, R0, 0x1ed0 ;  /* 0x00001ed000007836 */ /* 0x000fe40000000000 */
[----:B0-----:R-:W-:-:S03]  /*0650*/  IMAD.MOV.U32 R7, RZ, RZ, RZ ;  /* 0x000000ffff077224 */ /* 0x001fc600078e00ff */
[----:B------:R-:W-:-:S07]  /*0660*/  LEA R0, R43, R0, 0x18 ;  /* 0x000000002b007211 */ /* 0x000fce00078ec0ff */
.L_x_5:
[----:B------:R-:W0:Y:S01]  /*0670*/  LDC.64 R4, c[0x0][0x3a8] ;  /* 0x0000ea00ff047b82 */ /* 0x000e220000000a00 */
[----:B------:R-:W-:Y:S02]  /*0680*/  IMAD.MOV.U32 R11, RZ, RZ, R7 ;  /* 0x000000ffff0b7224 */ /* 0x000fe400078e0007 */
[C---:B------:R-:W-:Y:S02]  /*0690*/  IMAD R13, R7.reuse, 0xf8, R0 ;  /* 0x000000f8070d7824 */ /* 0x040fe400078e0200 */
[----:B------:R-:W-:Y:S02]  /*06a0*/  VIADD R7, R7, 0x1 ;  /* 0x0000000107077836 */ /* 0x000fe40000000000 */
[----:B------:R-:W-:-:S03]  /*06b0*/  IMAD.MOV.U32 R6, RZ, RZ, RZ ;  /* 0x000000ffff067224 */ /* 0x000fc600078e00ff */
[----:B-1----:R-:W-:-:S13]  /*06c0*/  ISETP.NE.AND P1, PT, R7, 0x1b, PT ;  /* 0x0000001b0700780c */ /* 0x002fda0003f25270 */
.L_x_4:
[----:B-1----:R-:W-:-:S04]  /*06d0*/  IMAD R3, R11, 0x1f, R6 ;  /* 0x0000001f0b037824 */ /* 0x002fc800078e0206 */
[----:B0-----:R-:W-:-:S06]  /*06e0*/  IMAD.WIDE.U32 R2, R3, 0x8, R4 ;  /* 0x0000000803027825 */ /* 0x001fcc00078e0004 */
[----:B------:R-:W2:Y:S01]  /*06f0*/  LDG.E.64 R2, desc[UR10][R2.64] ;  /* 0x0000000a02027981 */ /* 0x000ea2000c1e1b00 */
[C---:B------:R-:W-:Y:S02]  /*0700*/  IMAD R9, R6.reuse, 0x8, R13 ;  /* 0x0000000806097824 */ /* 0x040fe400078e020d */
[----:B------:R-:W-:-:S05]  /*0710*/  VIADD R6, R6, 0x1 ;  /* 0x0000000106067836 */ /* 0x000fca0000000000 */
[----:B------:R-:W-:Y:S01]  /*0720*/  ISETP.NE.AND P0, PT, R6, 0x1f, PT ;  /* 0x0000001f0600780c */ /* 0x000fe20003f05270 */
[----:B--2---:R1:W-:-:S12]  /*0730*/  STS.64 [R9], R2 ;  /* 0x0000000209007388 */ /* 0x0043d80000000a00 */
[----:B------:R-:W-:Y:S05]  /*0740*/  @P0 BRA `(.L_x_4) ;  /* 0xfffffffc00e00947 */ /* 0x000fea000383ffff */
[----:B------:R-:W-:Y:S05]  /*0750*/  @P1 BRA `(.L_x_5) ;  /* 0xfffffffc00c41947 */ /* 0x000fea000383ffff */
.L_x_1:
[----:B------:R-:W-:Y:S05]  /*0760*/  BSYNC.RECONVERGENT B0 ;  /* 0x0000000000007941 */ /* 0x000fea0003800200 */
.L_x_0:
[----:B------:R-:W0:Y:S08]  /*0770*/  S2UR UR5, SR_CgaCtaId ;  /* 0x00000000000579c3 */ /* 0x000e300000008800 */
[----:B------:R-:W-:Y:S01]  /*0780*/  BAR.SYNC.DEFER_BLOCKING 0x0 ;  /* 0x0000000000007b1d */ /* 0x000fe20000010000 */
[----:B------:R-:W-:Y:S02]  /*0790*/  SHF.R.U32.HI R0, RZ, 0x2, R28 ;  /* 0x00000002ff007819 */ /* 0x000fe4000001161c */
[----:B------:R-:W-:-:S02]  /*07a0*/  CS2R R76, SRZ ;  /* 0x00000000004c7805 */ /* 0x000fc4000001ff00 */
[C---:B-1----:R-:W-:Y:S02]  /*07b0*/  LOP3.LUT R3, R28.reuse, 0x3, RZ, 0xc0, !PT ;  /* 0x000000031c037812 */ /* 0x042fe400078ec0ff */
[----:B------:R-:W-:Y:S02]  /*07c0*/  CS2R R60, SRZ ;  /* 0x00000000003c7805 */ /* 0x000fe4000001ff00 */
[C---:B------:R-:W-:Y:S01]  /*07d0*/  ISETP.GT.U32.AND P0, PT, R28.reuse, 0x5b, PT ;  /* 0x0000005b1c00780c */ /* 0x040fe20003f04070 */
[----:B------:R-:W-:Y:S01]  /*07e0*/  UMOV UR4, 0x400 ;  /* 0x0000040000047882 */ /* 0x000fe20000000000 */
[C---:B------:R-:W-:Y:S01]  /*07f0*/  ISETP.GT.U32.AND P5, PT, R28.reuse, 0x3b, PT ;  /* 0x0000003b1c00780c */ /* 0x040fe20003fa4070 */
[----:B------:R-:W-:Y:S01]  /*0800*/  UIADD3 UR6, UPT, UPT, UR4, 0xe58, URZ ;  /* 0x00000e5804067890 */ /* 0x000fe2000fffe0ff */
[----:B------:R-:W-:Y:S01]  /*0810*/  ISETP.GT.U32.AND P6, PT, R28, 0x1b, PT ;  /* 0x0000001b1c00780c */ /* 0x000fe20003fc4070 */
[----:B------:R-:W-:Y:S01]  /*0820*/  IMAD R3, R0, 0x11, R3 ;  /* 0x0000001100037824 */ /* 0x000fe200078e0203 */
[----:B------:R-:W-:-:S02]  /*0830*/  ISETP.GT.U32.AND P2, PT, R28, 0x4b, PT ;  /* 0x0000004b1c00780c */ /* 0x000fc40003f44070 */
[----:B------:R-:W-:Y:S02]  /*0840*/  CS2R R56, SRZ ;  /* 0x0000000000387805 */ /* 0x000fe4000001ff00 */
[C---:B------:R-:W-:Y:S02]  /*0850*/  ISETP.GT.U32.AND P4, PT, R28.reuse, 0x7b, PT ;  /* 0x0000007b1c00780c */ /* 0x040fe40003f84070 */
[----:B------:R-:W-:Y:S02]  /*0860*/  CS2R R68, SRZ ;  /* 0x0000000000447805 */ /* 0x000fe4000001ff00 */
[----:B------:R-:W-:Y:S02]  /*0870*/  ISETP.GT.U32.AND P1, PT, R28, 0x6b, PT ;  /* 0x0000006b1c00780c */ /* 0x000fe40003f24070 */
[----:B------:R-:W-:Y:S02]  /*0880*/  CS2R R8, SRZ ;  /* 0x0000000000087805 */ /* 0x000fe4000001ff00 */
[----:B------:R-:W-:-:S02]  /*0890*/  CS2R R4, SRZ ;  /* 0x0000000000047805 */ /* 0x000fc4000001ff00 */
[----:B------:R-:W-:Y:S02]  /*08a0*/  CS2R R48, SRZ ;  /* 0x0000000000307805 */ /* 0x000fe4000001ff00 */
[----:B------:R-:W-:Y:S02]  /*08b0*/  CS2R R58, SRZ ;  /* 0x00000000003a7805 */ /* 0x000fe4000001ff00 */
[----:B------:R-:W-:Y:S02]  /*08c0*/  CS2R R66, SRZ ;  /* 0x0000000000427805 */ /* 0x000fe4000001ff00 */
[----:B------:R-:W-:Y:S02]  /*08d0*/  CS2R R50, SRZ ;  /* 0x0000000000327805 */ /* 0x000fe4000001ff00 */
[----:B------:R-:W-:Y:S01]  /*08e0*/  CS2R R6, SRZ ;  /* 0x0000000000067805 */ /* 0x000fe2000001ff00 */
[----:B0-----:R-:W-:Y:S01]  /*08f0*/  ULEA UR4, UR5, UR4, 0x18 ;  /* 0x0000000405047291 */ /* 0x001fe2000f8ec0ff */
[----:B------:R-:W-:Y:S01]  /*0900*/  CS2R R64, SRZ ;  /* 0x0000000000407805 */ /* 0x000fe2000001ff00 */
[----:B------:R-:W-:Y:S01]  /*0910*/  ULEA UR6, UR5, UR6, 0x18 ;  /* 0x0000000605067291 */ /* 0x000fe2000f8ec0ff */
[----:B------:R-:W-:-:S02]  /*0920*/  ISETP.GT.U32.AND P3, PT, R28, 0x2b, PT ;  /* 0x0000002b1c00780c */ /* 0x000fc40003f64070 */
[----:B------:R-:W-:Y:S02]  /*0930*/  CS2R R44, SRZ ;  /* 0x00000000002c7805 */ /* 0x000fe4000001ff00 */
[----:B------:R-:W-:Y:S02]  /*0940*/  CS2R R40, SRZ ;  /* 0x0000000000287805 */ /* 0x000fe4000001ff00 */
[C---:B------:R-:W-:Y:S02]  /*0950*/  LEA R0, R3.reuse, UR4, 0x3 ;  /* 0x0000000403007c11 */ /* 0x040fe4000f8e18ff */
[----:B------:R-:W-:Y:S02]  /*0960*/  CS2R R62, SRZ ;  /* 0x00000000003e7805 */ /* 0x000fe4000001ff00 */
[----:B------:R-:W-:Y:S02]  /*0970*/  LEA R2, R3, UR6, 0x3 ;  /* 0x0000000603027c11 */ /* 0x000fe4000f8e18ff */
[----:B------:R-:W-:-:S02]  /*0980*/  CS2R R10, SRZ ;  /* 0x00000000000a7805 */ /* 0x000fc4000001ff00 */
[----:B------:R-:W-:Y:S01]  /*0990*/  CS2R R84, SRZ ;  /* 0x0000000000547805 */ /* 0x000fe2000001ff00 */
[----:B------:R-:W-:Y:S01]  /*09a0*/  @!P2 LDS.64 R68, [R0+0x440] ;  /* 0x000440000044a984 */ /* 0x000fe20000000a00 */
[----:B------:R-:W-:Y:S01]  /*09b0*/  CS2R R86, SRZ ;  /* 0x0000000000567805 */ /* 0x000fe2000001ff00 */
[----:B------:R-:W0:Y:S01]  /*09c0*/  S2UR UR8, SR_CgaCtaId ;  /* 0x00000000000879c3 */ /* 0x000e220000008800 */
[----:B------:R-:W-:Y:S01]  /*09d0*/  UMOV UR4, 0x400 ;  /* 0x0000040000047882 */ /* 0x000fe20000000000 */
[----:B------:R-:W1:Y:S01]  /*09e0*/  @!P0 LDS.64 R76, [R2+0x440] ;  /* 0x00044000024c8984 */ /* 0x000e620000000a00 */
[----:B------:R-:W-:Y:S01]  /*09f0*/  UIADD3 UR4, UPT, UPT, UR4, 0x1ed0, URZ ;  /* 0x00001ed004047890 */ /* 0x000fe2000fffe0ff */
[----:B------:R-:W-:Y:S02]  /*0a00*/  BSSY.RECONVERGENT B0, `(.L_x_6) ;  /* 0x00000d9000007945 */ /* 0x000fe40003800200 */
[----:B------:R-:W-:Y:S04]  /*0a10*/  @!P5 LDS.64 R60, [R2+0x880] ;  /* 0x00088000023cd984 */ /* 0x000fe80000000a00 */
[----:B------:R-:W2:Y:S04]  /*0a20*/  @!P6 LDS.64 R56, [R2+0xcc0] ;  /* 0x000cc0000238e984 */ /* 0x000ea80000000a00 */
[----:B------:R-:W3:Y:S04]  /*0a30*/  @!P4 LDS.64 R8, [R2] ;  /* 0x000000000208c984 */ /* 0x000ee80000000a00 */
[----:B------:R-:W4:Y:S04]  /*0a40*/  @!P1 LDS.64 R4, [R0] ;  /* 0x0000000000049984 */ /* 0x000f280000000a00 */
[----:B------:R-:W-:Y:S01]  /*0a50*/  @!P4 LDS.64 R48, [R2+0x20] ;  /* 0x000020000230c984 */ /* 0x000fe20000000a00 */
[----:B0-----:R-:W-:-:S03]  /*0a60*/  ULEA UR8, UR8, UR4, 0x18 ;  /* 0x0000000408087291 */ /* 0x001fc6000f8ec0ff */
[----:B------:R-:W-:Y:S04]  /*0a70*/  @!P0 LDS.64 R58, [R2+0x460] ;  /* 0x00046000023a8984 */ /* 0x000fe80000000a00 */
[----:B------:R-:W-:Y:S04]  /*0a80*/  @!P5 LDS.64 R66, [R2+0x8a0] ;  /* 0x0008a0000242d984 */ /* 0x000fe80000000a00 */
[----:B------:R-:W-:Y:S04]  /*0a90*/  @!P6 LDS.64 R50, [R2+0xce0] ;  /* 0x000ce0000232e984 */ /* 0x000fe80000000a00 */
[----:B------:R-:W0:Y:S01]  /*0aa0*/  @!P2 LDS.64 R6, [R0+0x460] ;  /* 0x000460000006a984 */ /* 0x000e220000000a00 */
[C---:B-1----:R-:W-:Y:S03]  /*0ab0*/  DMMA.8x8x4 R72, R68.reuse, R76, RZ ;  /* 0x0000004c4448723f */ /* 0x042fe600000000ff */
[----:B------:R-:W-:Y:S04]  /*0ac0*/  @!P4 LDS.64 R64, [R2+0x40] ;  /* 0x000040000240c984 */ /* 0x000fe80000000a00 */
[----:B------:R-:W1:Y:S04]  /*0ad0*/  @!P1 LDS.64 R44, [R0+0x20] ;  /* 0x00002000002c9984 */ /* 0x000e680000000a00 */
[----:B------:R-:W5:Y:S04]  /*0ae0*/  @!P3 LDS.64 R40, [R0+0x880] ;  /* 0x000880000028b984 */ /* 0x000f680000000a00 */
[----:B------:R-:W-:Y:S01]  /*0af0*/  @!P3 LDS.64 R62, [R0+0x8a0] ;  /* 0x0008a000003eb984 */ /* 0x000fe20000000a00 */
[----:B--2---:R-:W0:Y:S03]  /*0b00*/  DMMA.8x8x4 R52, R68, R56, RZ ;  /* 0x000000384434723f */ /* 0x004e2600000000ff */
[----:B------:R-:W-:Y:S01]  /*0b10*/  @!P1 LDS.64 R84, [R0+0x40] ;  /* 0x0000400000549984 */ /* 0x000fe20000000a00 */
[----:B------:R-:W2:-:S12]  /*0b20*/  S2R R3, SR_TID.X ;  /* 0x0000000000037919 */ /* 0x000e980000002100 */
[----:B------:R-:W1:-:S15]  /*0b30*/  DMMA.8x8x4 R36, R68, R60, RZ ;  /* 0x0000003c4424723f */ /* 0x000e5e00000000ff */
[----:B------:R-:W-:-:S01]  /*0b40*/  NOP ;  /* 0x0000000000007918 */ /* 0x000fc20000000000 */
[----:B---3--:R-:W3:-:S15]  /*0b50*/  DMMA.8x8x4 R68, R68, R8, RZ ;  /* 0x000000084444723f */ /* 0x008ede00000000ff */
[----:B------:R-:W-:-:S01]  /*0b60*/  NOP ;  /* 0x0000000000007918 */ /* 0x000fc20000000000 */
[----:B----4-:R-:W4:-:S15]  /*0b70*/  DMMA.8x8x4 R20, R4, R8, RZ ;  /* 0x000000080414723f */ /* 0x010f1e00000000ff */
[----:B------:R-:W-:-:S01]  /*0b80*/  NOP ;  /* 0x0000000000007918 */ /* 0x000fc20000000000 */
[----:B------:R-:W5:-:S15]  /*0b90*/  DMMA.8x8x4 R24, R4, R76, RZ ;  /* 0x0000004c0418723f */ /* 0x000f5e00000000ff */
[----:B------:R-:W-:-:S01]  /*0ba0*/  NOP ;  /* 0x0000000000007918 */ /* 0x000fc20000000000 */
[----:B------:R-:W2:-:S15]  /*0bb0*/  DMMA.8x8x4 R32, R4, R60, RZ ;  /* 0x0000003c0420723f */ /* 0x000e9e00000000ff */
[----:B------:R-:W-:-:S01]  /*0bc0*/  NOP ;  /* 0x0000000000007918 */ /* 0x000fc20000000000 */
[----:B------:R0:W2:Y:S02]  /*0bd0*/  DMMA.8x8x4 R12, R4, R56, RZ ;  /* 0x00000038040c723f */ /* 0x0000a400000000ff */
[----:B0-----:R-:W-:-:S06]  /*0be0*/  CS2R R4, SRZ ;  /* 0x0000000000047805 */ /* 0x001fcc000001ff00 */
[----:B------:R-:W-:Y:S01]  /*0bf0*/  @!P4 LDS.64 R4, [R2+0x60] ;  /* 0x000060000204c984 */ /* 0x000fe20000000a00 */
[----:B------:R-:W-:-:S07]  /*0c00*/  ISETP.GT.U32.AND P4, PT, R28, 0xb, PT ;  /* 0x0000000b1c00780c */ /* 0x000fce0003f84070 */
[C---:B------:R-:W-:Y:S06]  /*0c10*/  DMMA.8x8x4 R52, R6.reuse, R50, R52 ;  /* 0x000000320634723f */ /* 0x040fec0000000034 */
[----:B------:R-:W-:Y:S10]  /*0c20*/  @!P4 LDS.64 R10, [R0+0xce0] ;  /* 0x000ce000000ac984 */ /* 0x000ff40000000a00 */
[----:B-1----:R-:W-:-:S15]  /*0c30*/  DMMA.8x8x4 R36, R6, R66, R36 ;  /* 0x000000420624723f */ /* 0x002fde0000000024 */
[----:B------:R-:W-:-:S01]  /*0c40*/  NOP ;  /* 0x0000000000007918 */ /* 0x000fc20000000000 */
[----:B------:R-:W-:-:S15]  /*0c50*/  DMMA.8x8x4 R72, R6, R58, R72 ;  /* 0x0000003a0648723f */ /* 0x000fde0000000048 */
[----:B------:R-:W-:-:S01]  /*0c60*/  NOP ;  /* 0x0000000000007918 */ /* 0x000fc20000000000 */
[----:B---3--:R0:W-:Y:S02]  /*0c70*/  DMMA.8x8x4 R68, R6, R48, R68 ;  /* 0x000000300644723f */ /* 0x0081e40000000044 */
[----:B0-----:R-:W-:-:S06]  /*0c80*/  CS2R R6, SRZ ;  /* 0x0000000000067805 */ /* 0x001fcc000001ff00 */
[----:B------:R-:W0:Y:S08]  /*0c90*/  @!P4 LDS.64 R6, [R0+0xcc0] ;  /* 0x000cc0000006c984 */ /* 0x000e300000000a00 */
[----:B----4-:R-:W-:-:S15]  /*0ca0*/  DMMA.8x8x4 R20, R44, R48, R20 ;  /* 0x000000302c14723f */ /* 0x010fde0000000014 */
[----:B------:R-:W-:-:S01]  /*0cb0*/  NOP ;  /* 0x0000000000007918 */ /* 0x000fc20000000000 */
[----:B-----5:R-:W-:-:S15]  /*0cc0*/  DMMA.8x8x4 R24, R44, R58, R24 ;  /* 0x0000003a2c18723f */ /* 0x020fde0000000018 */
[----:B------:R-:W-:-:S01]  /*0cd0*/  NOP ;  /* 0x0000000000007918 */ /* 0x000fc20000000000 */
[----:B--2---:R-:W-:-:S15]  /*0ce0*/  DMMA.8x8x4 R32, R44, R66, R32 ;  /* 0x000000422c20723f */ /* 0x004fde0000000020 */
[----:B------:R-:W-:-:S01]  /*0cf0*/  NOP ;  /* 0x0000000000007918 */ /* 0x000fc20000000000 */
[----:B------:R-:W-:-:S15]  /*0d00*/  DMMA.8x8x4 R44, R44, R50, R12 ;  /* 0x000000322c2c723f */ /* 0x000fde000000000c */
[----:B------:R-:W-:-:S01]  /*0d10*/  NOP ;  /* 0x0000000000007918 */ /* 0x000fc20000000000 */
[----:B------:R-:W1:-:S15]  /*0d20*/  DMMA.8x8x4 R12, R40, R8, RZ ;  /* 0x00000008280c723f */ /* 0x000e5e00000000ff */
[----:B------:R-:W-:-:S01]  /*0d30*/  NOP ;  /* 0x0000000000007918 */ /* 0x000fc20000000000 */
[----:B------:R-:W2:-:S15]  /*0d40*/  DMMA.8x8x4 R16, R40, R76, RZ ;  /* 0x0000004c2810723f */ /* 0x000e9e00000000ff */
[----:B------:R-:W-:-:S01]  /*0d50*/  NOP ;  /* 0x0000000000007918 */ /* 0x000fc20000000000 */
[----:B------:R-:W3:-:S15]  /*0d60*/  DMMA.8x8x4 R28, R40, R60, RZ ;  /* 0x0000003c281c723f */ /* 0x000ede00000000ff */
[----:B------:R-:W-:-:S01]  /*0d70*/  NOP ;  /* 0x0000000000007918 */ /* 0x000fc20000000000 */
[----:B------:R-:W4:-:S15]  /*0d80*/  DMMA.8x8x4 R40, R40, R56, RZ ;  /* 0x000000382828723f */ /* 0x000f1e00000000ff */
[----:B------:R-:W-:-:S01]  /*0d90*/  NOP ;  /* 0x0000000000007918 */ /* 0x000fc20000000000 */
[----:B0-----:R-:W0:-:S15]  /*0da0*/  DMMA.8x8x4 R76, R6, R76, RZ ;  /* 0x0000004c064c723f */ /* 0x001e1e00000000ff */
[----:B------:R-:W-:-:S01]  /*0db0*/  NOP ;  /* 0x0000000000007918 */ /* 0x000fc20000000000 */
[----:B-1----:R-:W-:-:S15]  /*0dc0*/  DMMA.8x8x4 R12, R62, R48, R12 ;  /* 0x000000303e0c723f */ /* 0x002fde000000000c */
[----:B------:R-:W-:-:S01]  /*0dd0*/  NOP ;  /* 0x0000000000007918 */ /* 0x000fc20000000000 */
[----:B--2---:R-:W-:-:S15]  /*0de0*/  DMMA.8x8x4 R16, R62, R58, R16 ;  /* 0x0000003a3e10723f */ /* 0x004fde0000000010 */
[----:B------:R-:W-:-:S01]  /*0df0*/  NOP ;  /* 0x0000000000007918 */ /* 0x000fc20000000000 */
[----:B---3--:R-:W-:-:S15]  /*0e00*/  DMMA.8x8x4 R28, R62, R66, R28 ;  /* 0x000000423e1c723f */ /* 0x008fde000000001c */
[----:B------:R-:W-:-:S01]  /*0e10*/  NOP ;  /* 0x0000000000007918 */ /* 0x000fc20000000000 */
[----:B----4-:R-:W-:-:S15]  /*0e20*/  DMMA.8x8x4 R40, R62, R50, R40 ;  /* 0x000000323e28723f */ /* 0x010fde0000000028 */
[----:B------:R-:W-:-:S01]  /*0e30*/  NOP ;  /* 0x0000000000007918 */ /* 0x000fc20000000000 */
[----:B0-----:R-:W-:-:S15]  /*0e40*/  DMMA.8x8x4 R76, R10, R58, R76 ;  /* 0x0000003a0a4c723f */ /* 0x001fde000000004c */
[----:B------:R-:W-:-:S01]  /*0e50*/  NOP ;  /* 0x0000000000007918 */ /* 0x000fc20000000000 */
[----:B------:R-:W0:-:S15]  /*0e60*/  DMMA.8x8x4 R60, R6, R60, RZ ;  /* 0x0000003c063c723f */ /* 0x000e1e00000000ff */
[----:B------:R-:W-:-:S01]  /*0e70*/  NOP ;  /* 0x0000000000007918 */ /* 0x000fc20000000000 */
[----:B------:R-:W1:-:S15]  /*0e80*/  DMMA.8x8x4 R56, R6, R56, RZ ;  /* 0x000000380638723f */ /* 0x000e5e00000000ff */
[----:B------:R-:W-:-:S01]  /*0e90*/  NOP ;  /* 0x0000000000007918 */ /* 0x000fc20000000000 */
[----:B------:R2:W3:Y:S02]  /*0ea0*/  DMMA.8x8x4 R80, R6, R8, RZ ;  /* 0x000000080650723f */ /* 0x0004e400000000ff */
[----:B--2---:R-:W-:-:S06]  /*0eb0*/  CS2R R6, SRZ ;  /* 0x0000000000067805 */ /* 0x004fcc000001ff00 */
[----:B------:R-:W-:Y:S08]  /*0ec0*/  @!P5 LDS.64 R6, [R2+0x8c0] ;  /* 0x0008c0000206d984 */ /* 0x000ff00000000a00 */
[----:B0-----:R0:W-:Y:S02]  /*0ed0*/  DMMA.8x8x4 R60, R10, R66, R60 ;  /* 0x000000420a3c723f */ /* 0x0011e4000000003c */
[----:B0-----:R-:W-:-:S06]  /*0ee0*/  CS2R R66, SRZ ;  /* 0x0000000000427805 */ /* 0x001fcc000001ff00 */
[----:B------:R-:W-:Y:S08]  /*0ef0*/  @!P4 LDS.64 R66, [R0+0xd00] ;  /* 0x000d00000042c984 */ /* 0x000ff00000000a00 */
[----:B-1----:R0:W1:Y:S02]  /*0f00*/  DMMA.8x8x4 R56, R10, R50, R56 ;  /* 0x000000320a38723f */ /* 0x0020640000000038 */
[----:B0-----:R-:W-:-:S06]  /*0f10*/  CS2R R50, SRZ ;  /* 0x0000000000327805 */ /* 0x001fcc000001ff00 */
[----:B------:R-:W0:Y:S08]  /*0f20*/  @!P6 LDS.64 R50, [R2+0xd00] ;  /* 0x000d00000232e984 */ /* 0x000e300000000a00 */
[----:B---3--:R2:W3:Y:S02]  /*0f30*/  DMMA.8x8x4 R8, R10, R48, R80 ;  /* 0x000000300a08723f */ /* 0x0084e40000000050 */
[----:B--2---:R-:W-:-:S02]  /*0f40*/  CS2R R82, SRZ ;  /* 0x0000000000527805 */ /* 0x004fc4000001ff00 */
[----:B------:R-:W-:Y:S02]  /*0f50*/  CS2R R48, SRZ ;  /* 0x0000000000307805 */ /* 0x000fe4000001ff00 */
[----:B------:R-:W-:Y:S02]  /*0f60*/  CS2R R80, SRZ ;  /* 0x0000000000507805 */ /* 0x000fe4000001ff00 */
[----:B------:R-:W2:Y:S04]  /*0f70*/  @!P2 LDS.64 R82, [R0+0x480] ;  /* 0x000480000052a984 */ /* 0x000ea80000000a00 */
[----:B------:R-:W4:Y:S04]  /*0f80*/  @!P0 LDS.64 R48, [R2+0x480] ;  /* 0x0004800002308984 */ /* 0x000f280000000a00 */
[----:B------:R-:W5:Y:S01]  /*0f90*/  @!P3 LDS.64 R80, [R0+0x8c0] ;  /* 0x0008c0000050b984 */ /* 0x000f620000000a00 */
[----:B------:R-:W-:-:S15]  /*0fa0*/  DMMA.8x8x4 R20, R84, R64, R20 ;  /* 0x000000405414723f */ /* 0x000fde0000000014 */
[----:B------:R-:W-:-:S01]  /*0fb0*/  NOP ;  /* 0x0000000000007918 */ /* 0x000fc20000000000 */
[----:B0-----:R-:W-:-:S15]  /*0fc0*/  DMMA.8x8x4 R44, R84, R50, R44 ;  /* 0x00000032542c723f */ /* 0x001fde000000002c */
[----:B------:R-:W-:-:S01]  /*0fd0*/  NOP ;  /* 0x0000000000007918 */ /* 0x000fc20000000000 */
[----:B--2---:R-:W-:-:S15]  /*0fe0*/  DMMA.8x8x4 R52, R82, R50, R52 ;  /* 0x000000325234723f */ /* 0x004fde0000000034 */
[----:B------:R-:W-:-:S01]  /*0ff0*/  NOP ;  /* 0x0000000000007918 */ /* 0x000fc20000000000 */
[----:B----4-:R-:W-:-:S15]  /*1000*/  DMMA.8x8x4 R24, R84, R48, R24 ;  /* 0x000000305418723f */ /* 0x010fde0000000018 */
[----:B------:R-:W-:-:S01]  /*1010*/  NOP ;  /* 0x0000000000007918 */ /* 0x000fc20000000000 */
[----:B------:R-:W-:-:S15]  /*1020*/  DMMA.8x8x4 R72, R82, R48, R72 ;  /* 0x000000305248723f */ /* 0x000fde0000000048 */
[----:B------:R-:W-:-:S01]  /*1030*/  NOP ;  /* 0x0000000000007918 */ /* 0x000fc20000000000 */
[----:B-----5:R-:W-:-:S15]  /*1040*/  DMMA.8x8x4 R16, R80, R48, R16 ;  /* 0x000000305010723f */ /* 0x020fde0000000010 */
[----:B------:R-:W-:-:S01]  /*1050*/  NOP ;  /* 0x0000000000007918 */ /* 0x000fc20000000000 */
[----:B------:R-:W-:-:S15]  /*1060*/  DMMA.8x8x4 R40, R80, R50, R40 ;  /* 0x000000325028723f */ /* 0x000fde0000000028 */
[----:B------:R-:W-:-:S01]  /*1070*/  NOP ;  /* 0x0000000000007918 */ /* 0x000fc20000000000 */
[----:B-1----:R-:W-:-:S15]  /*1080*/  DMMA.8x8x4 R56, R66, R50, R56 ;  /* 0x000000324238723f */ /* 0x002fde0000000038 */
[----:B------:R-:W-:-:S01]  /*1090*/  NOP ;  /* 0x0000000000007918 */ /* 0x000fc20000000000 */
[----:B------:R-:W-:-:S15]  /*10a0*/  DMMA.8x8x4 R68, R82, R64, R68 ;  /* 0x000000405244723f */ /* 0x000fde0000000044 */
[----:B------:R-:W-:-:S01]  /*10b0*/  NOP ;  /* 0x0000000000007918 */ /* 0x000fc20000000000 */
[----:B------:R-:W0:-:S15]  /*10c0*/  DMMA.8x8x4 R12, R80, R64, R12 ;  /* 0x00000040500c723f */ /* 0x000e1e000000000c */
[----:B------:R-:W-:-:S01]  /*10d0*/  NOP ;  /* 0x0000000000007918 */ /* 0x000fc20000000000 */
[----:B------:R-:W-:-:S15]  /*10e0*/  DMMA.8x8x4 R60, R66, R6, R60 ;  /* 0x00000006423c723f */ /* 0x000fde000000003c */
[----:B------:R-:W-:-:S01]  /*10f0*/  NOP ;  /* 0x0000000000007918 */ /* 0x000fc20000000000 */
[----:B------:R1:W-:Y:S02]  /*1100*/  DMMA.8x8x4 R48, R66, R48, R76 ;  /* 0x000000304230723f */ /* 0x0003e4000000004c */
[----:B-1----:R-:W-:Y:S02]  /*1110*/  CS2R R76, SRZ ;  /* 0x00000000004c7805 */ /* 0x002fe4000001ff00 */
[----:B------:R-:W-:-:S04]  /*1120*/  CS2R R78, SRZ ;  /* 0x00000000004e7805 */ /* 0x000fc8000001ff00 */
[----:B------:R-:W-:Y:S04]  /*1130*/  @!P6 LDS.64 R76, [R2+0xd20] ;  /* 0x000d2000024ce984 */ /* 0x000fe80000000a00 */
[----:B------:R-:W0:Y:S04]  /*1140*/  @!P3 LDS.64 R78, [R0+0x8e0] ;  /* 0x0008e000004eb984 */ /* 0x000e280000000a00 */
[----:B------:R1:W-:Y:S02]  /*1150*/  DMMA.8x8x4 R32, R84, R6, R32 ;  /* 0x000000065420723f */ /* 0x0003e40000000020 */
[----:B-1----:R-:W-:-:S14]  /*1160*/  CS2R R84, SRZ ;  /* 0x0000000000547805 */ /* 0x002fdc000001ff00 */
[----:B------:R1:W-:Y:S02]  /*1170*/  DMMA.8x8x4 R36, R82, R6, R36 ;  /* 0x000000065224723f */ /* 0x0003e40000000024 */
[----:B-1----:R-:W-:-:S06]  /*1180*/  CS2R R82, SRZ ;  /* 0x0000000000527805 */ /* 0x002fcc000001ff00 */
[----:B------:R-:W-:Y:S08]  /*1190*/  @!P1 LDS.64 R82, [R0+0x60] ;  /* 0x0000600000529984 */ /* 0x000ff00000000a00 */
[----:B------:R1:W2:Y:S02]  /*11a0*/  DMMA.8x8x4 R28, R80, R6, R28 ;  /* 0x00000006501c723f */ /* 0x0002a4000000001c */
[----:B-1----:R-:W-:-:S02]  /*11b0*/  CS2R R6, SRZ ;  /* 0x0000000000067805 */ /* 0x002fc4000001ff00 */
[----:B------:R-:W-:-:S04]  /*11c0*/  CS2R R80, SRZ ;  /* 0x0000000000507805 */ /* 0x000fc8000001ff00 */
[----:B------:R-:W1:Y:S01]  /*11d0*/  @!P0 LDS.64 R6, [R2+0x4a0] ;  /* 0x0004a00002068984 */ /* 0x000e620000000a00 */
[----:B------:R-:W-:-:S03]  /*11e0*/  LOP3.LUT P0, RZ, R3, 0x3, RZ, 0xc0, !PT ;  /* 0x0000000303ff7812 */ /* 0x000fc6000780c0ff */
[----:B------:R-:W-:Y:S01]  /*11f0*/  @!P2 LDS.64 R80, [R0+0x4a0] ;  /* 0x0004a0000050a984 */ /* 0x000fe20000000a00 */
[----:B------:R-:W-:-:S03]  /*1200*/  ISETP.GT.U32.OR P6, PT, R3, 0x4b, P0 ;  /* 0x0000004b0300780c */ /* 0x000fc600007c4470 */
[----:B---3--:R3:W4:Y:S02]  /*1210*/  DMMA.8x8x4 R64, R66, R64, R8 ;  /* 0x000000404240723f */ /* 0x0087240000000008 */
[----:B---3--:R-:W-:Y:S02]  /*1220*/  CS2R R8, SRZ ;  /* 0x0000000000087805 */ /* 0x008fe4000001ff00 */
[----:B------:R-:W-:-:S04]  /*1230*/  CS2R R10, SRZ ;  /* 0x00000000000a7805 */ /* 0x000fc8000001ff00 */
[----:B------:R-:W2:Y:S01]  /*1240*/  @!P5 LDS.64 R8, [R2+0x8e0] ;  /* 0x0008e0000208d984 */ /* 0x000ea20000000a00 */
[----:B------:R-:W-:-:S03]  /*1250*/  ISETP.GT.U32.OR P5, PT, R3, 0x6b, P0 ;  /* 0x0000006b0300780c */ /* 0x000fc600007a4470 */
[----:B------:R-:W3:Y:S04]  /*1260*/  @!P4 LDS.64 R10, [R0+0xd20] ;  /* 0x000d2000000ac984 */ /* 0x000ee80000000a00 */
[----:B0-----:R-:W-:-:S15]  /*1270*/  DMMA.8x8x4 R12, R78, R4, R12 ;  /* 0x000000044e0c723f */ /* 0x001fde000000000c */
[----:B------:R-:W-:-:S01]  /*1280*/  NOP ;  /* 0x0000000000007918 */ /* 0x000fc20000000000 */
[----:B-1----:R-:W-:-:S15]  /*1290*/  DMMA.8x8x4 R16, R78, R6, R16 ;  /* 0x000000064e10723f */ /* 0x002fde0000000010 */
[----:B------:R-:W-:-:S01]  /*12a0*/  NOP ;  /* 0x0000000000007918 */ /* 0x000fc20000000000 */
[----:B--2---:R-:W-:-:S15]  /*12b0*/  DMMA.8x8x4 R28, R78, R8, R28 ;  /* 0x000000084e1c723f */ /* 0x004fde000000001c */
[----:B------:R-:W-:-:S01]  /*12c0*/  NOP ;  /* 0x0000000000007918 */ /* 0x000fc20000000000 */
[----:B------:R0:W-:Y:S02]  /*12d0*/  DMMA.8x8x4 R40, R78, R76, R40 ;  /* 0x0000004c4e28723f */ /* 0x0001e40000000028 */
[----:B0-----:R-:W-:-:S06]  /*12e0*/  CS2R R78, SRZ ;  /* 0x00000000004e7805 */ /* 0x001fcc000001ff00 */
[----:B------:R-:W-:Y:S01]  /*12f0*/  @!P5 LDS.64 R78, [R0+0x80] ;  /* 0x00008000004ed984 */ /* 0x000fe20000000a00 */
[----:B------:R-:W-:-:S07]  /*1300*/  ISETP.GT.U32.OR P5, PT, R3, 0x2b, P0 ;  /* 0x0000002b0300780c */ /* 0x000fce00007a4470 */
[----:B------:R-:W-:-:S15]  /*1310*/  DMMA.8x8x4 R32, R82, R8, R32 ;  /* 0x000000085220723f */ /* 0x000fde0000000020 */
[----:B------:R-:W-:-:S01]  /*1320*/  NOP ;  /* 0x0000000000007918 */ /* 0x000fc20000000000 */
[----:B------:R-:W-:-:S15]  /*1330*/  DMMA.8x8x4 R44, R82, R76, R44 ;  /* 0x0000004c522c723f */ /* 0x000fde000000002c */
[----:B------:R-:W-:-:S01]  /*1340*/  NOP ;  /* 0x0000000000007918 */ /* 0x000fc20000000000 */
[----:B------:R-:W-:-:S15]  /*1350*/  DMMA.8x8x4 R52, R80, R76, R52 ;  /* 0x0000004c5034723f */ /* 0x000fde0000000034 */
[----:B------:R-:W-:-:S01]  /*1360*/  NOP ;  /* 0x0000000000007918 */ /* 0x000fc20000000000 */
[----:B------:R-:W-:-:S15]  /*1370*/  DMMA.8x8x4 R36, R80, R8, R36 ;  /* 0x000000085024723f */ /* 0x000fde0000000024 */
[----:B------:R-:W-:-:S01]  /*1380*/  NOP ;  /* 0x0000000000007918 */ /* 0x000fc20000000000 */
[----:B---3--:R0:W-:Y:S02]  /*1390*/  DMMA.8x8x4 R56, R10, R76, R56 ;  /* 0x0000004c0a38723f */ /* 0x0081e40000000038 */
[----:B0-----:R-:W-:-:S06]  /*13a0*/  CS2R R76, SRZ ;  /* 0x00000000004c7805 */ /* 0x001fcc000001ff00 */
[----:B------:R-:W-:Y:S01]  /*13b0*/  @!P6 LDS.64 R76, [R0+0x4c0] ;  /* 0x0004c000004ce984 */ /* 0x000fe20000000a00 */
[----:B------:R-:W-:-:S07]  /*13c0*/  ISETP.GT.U32.OR P6, PT, R3, 0xb, P0 ;  /* 0x0000000b0300780c */ /* 0x000fce00007c4470 */
[----:B------:R0:W-:Y:S02]  /*13d0*/  DMMA.8x8x4 R60, R10, R8, R60 ;  /* 0x000000080a3c723f */ /* 0x0001e4000000003c */
[----:B0-----:R-:W-:-:S06]  /*13e0*/  CS2R R8, SRZ ;  /* 0x0000000000087805 */ /* 0x001fcc000001ff00 */
[----:B------:R-:W-:Y:S01]  /*13f0*/  @!P5 LDS.64 R8, [R0+0x900] ;  /* 0x000900000008d984 */ /* 0x000fe20000000a00 */
[----:B------:R-:W-:-:S07]  /*1400*/  ISETP.GT.U32.OR P5, PT, R3, 0x7b, P0 ;  /* 0x0000007b0300780c */ /* 0x000fce00007a4470 */
[----:B------:R-:W-:Y:S06]  /*1410*/  DMMA.8x8x4 R72, R80, R6, R72 ;  /* 0x000000065048723f */ /* 0x000fec0000000048 */
[----:B------:R-:W0:Y:S01]  /*1420*/  @!P5 LDS.64 R86, [R2+0x80] ;  /* 0x000080000256d984 */ /* 0x000e220000000a00 */
[----:B------:R-:W-:-:S09]  /*1430*/  ISETP.GT.U32.OR P5, PT, R3, 0x3b, P0 ;  /* 0x0000003b0300780c */ /* 0x000fd200007a4470 */
[----:B------:R1:W-:Y:S02]  /*1440*/  DMMA.8x8x4 R68, R80, R4, R68 ;  /* 0x000000045044723f */ /* 0x0003e40000000044 */
[----:B-1----:R-:W-:-:S06]  /*1450*/  CS2R R80, SRZ ;  /* 0x0000000000507805 */ /* 0x002fcc000001ff00 */
[----:B------:R1:W2:Y:S01]  /*1460*/  @!P6 LDS.64 R80, [R0+0xd40] ;  /* 0x000d40000050e984 */ /* 0x0002a20000000a00 */
[C---:B------:R-:W-:Y:S02]  /*1470*/  ISETP.GT.U32.OR P6, PT, R3.reuse, 0x5b, P0 ;  /* 0x0000005b0300780c */ /* 0x040fe400007c4470 */
[----:B------:R-:W-:-:S05]  /*1480*/  ISETP.GT.U32.OR P0, PT, R3, 0x1b, P0 ;  /* 0x0000001b0300780c */ /* 0x000fca0000704470 */
[C---:B------:R-:W0:Y:S01]  /*1490*/  DMMA.8x8x4 R20, R82.reuse, R4, R20 ;  /* 0x000000045214723f */ /* 0x040e220000000014 */
[----:B-1----:R-:W1:Y:S05]  /*14a0*/  S2R R0, SR_TID.X ;  /* 0x0000000000007919 */ /* 0x002e6a0000002100 */
[----:B------:R-:W3:Y:S10]  /*14b0*/  @!P6 LDS.64 R84, [R2+0x4c0] ;  /* 0x0004c0000254e984 */ /* 0x000ef40000000a00 */
[----:B------:R5:W-:Y:S02]  /*14c0*/  DMMA.8x8x4 R24, R82, R6, R24 ;  /* 0x000000065218723f */ /* 0x000be40000000018 */
[----:B-----5:R-:W-:-:S06]  /*14d0*/  CS2R R82, SRZ ;  /* 0x0000000000527805 */ /* 0x020fcc000001ff00 */
[----:B------:R-:W-:Y:S08]  /*14e0*/  @!P0 LDS.64 R82, [R2+0xd40] ;  /* 0x000d400002528984 */ /* 0x000ff00000000a00 */
[----:B------:R5:W-:Y:S02]  /*14f0*/  DMMA.8x8x4 R48, R10, R6, R48 ;  /* 0x000000060a30723f */ /* 0x000be40000000030 */
[----:B-----5:R-:W-:-:S06]  /*1500*/  CS2R R6, SRZ ;  /* 0x0000000000067805 */ /* 0x020fcc000001ff00 */
[----:B------:R1:W5:Y:S08]  /*1510*/  @!P5 LDS.64 R6, [R2+0x900] ;  /* 0x000900000206d984 */ /* 0x0003700000000a00 */
[----:B----4-:R4:W2:Y:S01]  /*1520*/  DMMA.8x8x4 R64, R10, R4, R64 ;  /* 0x000000040a40723f */ /* 0x0108a20000000040 */
[----:B-1----:R-:W-:Y:S01]  /*1530*/  IMAD.SHL.U32 R2, R0, 0x2, RZ ;  /* 0x0000000200027824 */ /* 0x002fe200078e00ff */
[----:B----4-:R-:W-:-:S04]  /*1540*/  SHF.R.U32.HI R10, RZ, 0x2, R3 ;  /* 0x00000002ff0a7819 */ /* 0x010fc80000011603 */
[----:B------:R-:W-:-:S05]  /*1550*/  LOP3.LUT R11, R2, 0x6, RZ, 0xc0, !PT ;  /* 0x00000006020b7812 */ /* 0x000fca00078ec0ff */
[----:B------:R-:W-:-:S05]  /*1560*/  IMAD R10, R10, 0x1f, R11 ;  /* 0x0000001f0a0a7824 */ /* 0x000fca00078e020b */
[----:B0-----:R0:W1:Y:S01]  /*1570*/  DMMA.8x8x4 R20, R78, R86, R20 ;  /* 0x000000564e14723f */ /* 0x0010620000000014 */
[----:B------:R-:W-:-:S15]  /*1580*/  LEA R10, R10, UR8, 0x3 ;  /* 0x000000080a0a7c11 */ /* 0x000fde000f8e18ff */
[----:B------:R0:W4:-:S15]  /*1590*/  DMMA.8x8x4 R68, R76, R86, R68 ;  /* 0x000000564c44723f */ /* 0x00011e0000000044 */
[----:B------:R-:W-:-:S01]  /*15a0*/  NOP ;  /* 0x0000000000007918 */ /* 0x000fc20000000000 */
[----:B------:R0:W0:-:S15]  /*15b0*/  DMMA.8x8x4 R12, R8, R86, R12 ;  /* 0x00000056080c723f */ /* 0x00001e000000000c */
[----:B------:R-:W-:-:S01]  /*15c0*/  NOP ;  /* 0x0000000000007918 */ /* 0x000fc20000000000 */
[----:B--2---:R2:W0:-:S15]  /*15d0*/  DMMA.8x8x4 R64, R80, R86, R64 ;  /* 0x000000565040723f */ /* 0x00441e0000000040 */
[----:B------:R-:W-:-:S01]  /*15e0*/  NOP ;  /* 0x0000000000007918 */ /* 0x000fc20000000000 */
[----:B---3--:R2:W3:-:S15]  /*15f0*/  DMMA.8x8x4 R24, R78, R84, R24 ;  /* 0x000000544e18723f */ /* 0x0084de0000000018 */
[----:B------:R-:W-:-:S01]  /*1600*/  NOP ;  /* 0x0000000000007918 */ /* 0x000fc20000000000 */
[----:B------:R2:W0:-:S15]  /*1610*/  DMMA.8x8x4 R72, R76, R84, R72 ;  /* 0x000000544c48723f */ /* 0x00041e0000000048 */
[----:B------:R-:W-:-:S01]  /*1620*/  NOP ;  /* 0x0000000000007918 */ /* 0x000fc20000000000 */
[----:B------:R2:W0:-:S15]  /*1630*/  DMMA.8x8x4 R16, R8, R84, R16 ;  /* 0x000000540810723f */ /* 0x00041e0000000010 */
[----:B------:R-:W-:-:S01]  /*1640*/  NOP ;  /* 0x0000000000007918 */ /* 0x000fc20000000000 */
[----:B------:R2:W0:-:S15]  /*1650*/  DMMA.8x8x4 R48, R80, R84, R48 ;  /* 0x000000545030723f */ /* 0x00041e0000000030 */
[----:B------:R-:W-:-:S01]  /*1660*/  NOP ;  /* 0x0000000000007918 */ /* 0x000fc20000000000 */
[----:B-----5:R2:W0:-:S15]  /*1670*/  DMMA.8x8x4 R32, R78, R6, R32 ;  /* 0x000000064e20723f */ /* 0x02041e0000000020 */
[----:B------:R-:W-:-:S01]  /*1680*/  NOP ;  /* 0x0000000000007918 */ /* 0x000fc20000000000 */
[----:B------:R2:W0:-:S15]  /*1690*/  DMMA.8x8x4 R36, R76, R6, R36 ;  /* 0x000000064c24723f */ /* 0x00041e0000000024 */
        /* <DEDUP_REMOVED lines=11> */
[----:B------:R2:W0:Y:S02]  /*1750*/  DMMA.8x8x4 R56, R80, R82, R56 ;  /* 0x000000525038723f */ /* 0x0004240000000038 */
[----:B-1234-:R-:W-:Y:S05]  /*1760*/  @P1 BRA `(.L_x_7) ;  /* 0x0000000000081947 */ /* 0x01efea0003800000 */
[----:B0-----:R1:W2:Y:S04]  /*1770*/  LDS.64 R8, [R10] ;  /* 0x000000000a087984 */ /* 0x0012a80000000a00 */
[----:B------:R1:W3:Y:S02]  /*1780*/  LDS.64 R6, [R10+0x8] ;  /* 0x000008000a067984 */ /* 0x0002e40000000a00 */
.L_x_7:
[----:B------:R-:W-:Y:S05]  /*1790*/  BSYNC.RECONVERGENT B0 ;  /* 0x0000000000007941 */ /* 0x000fea0003800200 */
.L_x_6:
[----:B------:R-:W-:Y:S04]  /*17a0*/  BSSY.RECONVERGENT B0, `(.L_x_8) ;  /* 0x000000d000007945 */ /* 0x000fe80003800200 */
[----:B------:R-:W-:Y:S04]  /*17b0*/  BSSY.RELIABLE B1, `(.L_x_9) ;  /* 0x000000a000017945 */ /* 0x000fe80003800100 */
[----:B------:R-:W-:Y:S05]  /*17c0*/  @P1 BRA `(.L_x_10) ;  /* 0x00000000000c1947 */ /* 0x000fea0003800000 */
[----:B------:R4:W0:Y:S01]  /*17d0*/  LDS.64 R4, [R10+0x40] ;  /* 0x000040000a047984 */ /* 0x0008220000000a00 */
[----:B------:R-:W-:Y:S05]  /*17e0*/  @P1 BRA `(.L_x_11) ;  /* 0x00000000000c1947 */ /* 0x000fea0003800000 */
[----:B------:R0:W0:Y:S02]  /*17f0*/  LDS.64 R2, [R10+0x48] ;  /* 0x000048000a027984 */ /* 0x0000240000000a00 */
.L_x_10:
[----:B------:R-:W-:Y:S05]  /*1800*/  @P1 BRA `(.L_x_12) ;  /* 0x0000000000101947 */ /* 0x000fea0003800000 */
[----:B------:R0:W0:Y:S02]  /*1810*/  LDS.64 R80, [R10+0x80] ;  /* 0x000080000a507984 */ /* 0x0000240000000a00 */
.L_x_11:
[----:B------:R-:W-:Y:S05]  /*1820*/  @P1 BREAK.RELIABLE B1 ;  /* 0x0000000000011942 */ /* 0x000fea0003800100 */
[----:B------:R-:W-:Y:S05]  /*1830*/  @P1 BRA `(.L_x_13) ;  /* 0x00000000000c1947 */ /* 0x000fea0003800000 */
[----:B0-----:R0:W0:Y:S02]  /*1840*/  LDS.64 R78, [R10+0x88] ;  /* 0x000088000a4e7984 */ /* 0x0010240000000a00 */
.L_x_12:
[----:B------:R-:W-:Y:S05]  /*1850*/  BSYNC.RELIABLE B1 ;  /* 0x0000000000017941 */ /* 0x000fea0003800100 */
.L_x_9:
[----:B------:R0:W0:Y:S02]  /*1860*/  @!P1 LDS.64 R82, [R10+0xc0] ;  /* 0x0000c0000a529984 */ /* 0x0000240000000a00 */
.L_x_13:
[----:B------:R-:W-:Y:S05]  /*1870*/  BSYNC.RECONVERGENT B0 ;  /* 0x0000000000007941 */ /* 0x000fea0003800200 */
.L_x_8:
[----:B------:R-:W-:Y:S05]  /*1880*/  WARPSYNC.ALL ;  /* 0x0000000000007948 */ /* 0x000fea0003800000 */
[----:B------:R-:W-:Y:S01]  /*1890*/  ISETP.NE.AND P0, PT, R11, 0x6, PT ;  /* 0x000000060b00780c */ /* 0x000fe20003f05270 */
[----:B------:R-:W5:Y:S03]  /*18a0*/  LDCU.64 UR4, c[0x0][0x3a0] ;  /* 0x00007400ff0477ac */ /* 0x000f660008000a00 */
[C---:B------:R-:W-:Y:S01]  /*18b0*/  ISETP.LT.U32.AND P5, PT, R0.reuse, 0x6c, P0 ;  /* 0x0000006c0000780c */ /* 0x040fe200007a1070 */
[----:B------:R-:W1:Y:S01]  /*18c0*/  LDCU.64 UR6, c[0x0][0x388] ;  /* 0x00007100ff0677ac */ /* 0x000e620008000a00 */
[----:B------:R-:W-:-:S11]  /*18d0*/  ISETP.LT.U32.AND P6, PT, R0, 0x4c, P0 ;  /* 0x0000004c0000780c */ /* 0x000fd600007c1070 */
[----:B0-----:R-:W0:Y:S01]  /*18e0*/  @P5 LDS.64 R76, [R10+0xc8] ;  /* 0x0000c8000a4c5984 */ /* 0x001e220000000a00 */
[----:B-----5:R-:W-:Y:S02]  /*18f0*/  DMUL R78, R78, UR4 ;  /* 0x000000044e4e7c28 */ /* 0x020fe40008000000 */
[----:B--2---:R-:W-:Y:S02]  /*1900*/  DMUL R8, R8, UR4 ;  /* 0x0000000408087c28 */ /* 0x004fe40008000000 */
[----:B---3--:R-:W-:Y:S02]  /*1910*/  DMUL R6, R6, UR4 ;  /* 0x0000000406067c28 */ /* 0x008fe40008000000 */
[----:B------:R-:W-:Y:S02]  /*1920*/  DMUL R4, R4, UR4 ;  /* 0x0000000404047c28 */ /* 0x000fe40008000000 */
[----:B------:R-:W-:Y:S02]  /*1930*/  DMUL R2, R2, UR4 ;  /* 0x0000000402027c28 */ /* 0x000fe40008000000 */
[----:B------:R-:W-:-:S02]  /*1940*/  DMUL R80, R80, UR4 ;  /* 0x0000000450507c28 */ /* 0x000fc40008000000 */
[----:B------:R-:W-:Y:S02]  /*1950*/  DMUL R82, R82, UR4 ;  /* 0x0000000452527c28 */ /* 0x000fe40008000000 */
[----:B-1----:R-:W-:Y:S02]  /*1960*/  DFMA R84, R34, UR6, R78 ;  /* 0x0000000622547c2b */ /* 0x002fe4000800004e */
[----:B------:R-:W-:Y:S01]  /*1970*/  DFMA R20, R20, UR6, R8 ;  /* 0x0000000614147c2b */ /* 0x000fe20008000008 */
[----:B------:R-:W1:Y:S01]  /*1980*/  @!P2 LDS.64 R78, [R10+0x848] ;  /* 0x000848000a4ea984 */ /* 0x000e620000000a00 */
[----:B------:R-:W-:Y:S02]  /*1990*/  DFMA R22, R22, UR6, R6 ;  /* 0x0000000616167c2b */ /* 0x000fe40008000006 */
[----:B------:R-:W-:Y:S01]  /*19a0*/  DFMA R24, R24, UR6, R4 ;  /* 0x0000000618187c2b */ /* 0x000fe20008000004 */
[----:B------:R-:W2:Y:S01]  /*19b0*/  @!P2 LDS.64 R8, [R10+0x7c0] ;  /* 0x0007c0000a08a984 */ /* 0x000ea20000000a00 */
[----:B------:R-:W-:-:S02]  /*19c0*/  DFMA R26, R26, UR6, R2 ;  /* 0x000000061a1a7c2b */ /* 0x000fc40008000002 */
[----:B------:R-:W-:Y:S01]  /*19d0*/  DFMA R32, R32, UR6, R80 ;  /* 0x0000000620207c2b */ /* 0x000fe20008000050 */
[----:B------:R-:W3:Y:S01]  /*19e0*/  @!P2 LDS.64 R6, [R10+0x7c8] ;  /* 0x0007c8000a06a984 */ /* 0x000ee20000000a00 */
[----:B------:R-:W-:-:S03]  /*19f0*/  DFMA R44, R44, UR6, R82 ;  /* 0x000000062c2c7c2b */ /* 0x000fc60008000052 */
[----:B------:R-:W5:Y:S04]  /*1a00*/  @!P2 LDS.64 R4, [R10+0x800] ;  /* 0x000800000a04a984 */ /* 0x000f680000000a00 */
[----:B------:R-:W4:Y:S04]  /*1a10*/  @!P2 LDS.64 R2, [R10+0x808] ;  /* 0x000808000a02a984 */ /* 0x000f280000000a00 */
[----:B------:R-:W4:Y:S01]  /*1a20*/  @!P2 LDS.64 R80, [R10+0x840] ;  /* 0x000840000a50a984 */ /* 0x000f220000000a00 */
[----:B0-----:R-:W-:-:S03]  /*1a30*/  DMUL R76, R76, UR4 ;  /* 0x000000044c4c7c28 */ /* 0x001fc60008000000 */
[----:B------:R-:W0:Y:S04]  /*1a40*/  @!P2 LDS.64 R82, [R10+0x880] ;  /* 0x000880000a52a984 */ /* 0x000e280000000a00 */
[----:B------:R-:W-:Y:S01]  /*1a50*/  @!P1 STS.64 [R10], R20 ;  /* 0x000000140a009388 */ /* 0x000fe20000000a00 */
[----:B------:R-:W-:Y:S02]  /*1a60*/  DFMA R46, R46, UR6, R76 ;  /* 0x000000062e2e7c2b */ /* 0x000fe4000800004c */
[----:B------:R-:W-:Y:S01]  /*1a70*/  IMAD.MOV.U32 R34, RZ, RZ, R76 ;  /* 0x000000ffff227224 */ /* 0x000fe200078e004c */
[----:B------:R-:W-:Y:S01]  /*1a80*/  @!P1 STS.64 [R10+0x8], R22 ;  /* 0x000008160a009388 */ /* 0x000fe20000000a00 */
[----:B------:R-:W-:-:S03]  /*1a90*/  IMAD.MOV.U32 R35, RZ, RZ, R77 ;  /* 0x000000ffff237224 */ /* 0x000fc600078e004d */
[----:B------:R-:W-:Y:S04]  /*1aa0*/  @!P1 STS.64 [R10+0x40], R24 ;  /* 0x000040180a009388 */ /* 0x000fe80000000a00 */
[----:B------:R-:W0:Y:S01]  /*1ab0*/  @P6 LDS.64 R34, [R10+0x888] ;  /* 0x000888000a226984 */ /* 0x000e220000000a00 */
[----:B-1----:R-:W-:-:S03]  /*1ac0*/  DMUL R78, R78, UR4 ;  /* 0x000000044e4e7c28 */ /* 0x002fc60008000000 */
[----:B------:R-:W-:Y:S01]  /*1ad0*/  @!P1 STS.64 [R10+0x48], R26 ;  /* 0x0000481a0a009388 */ /* 0x000fe20000000a00 */
[----:B--2---:R-:W-:-:S03]  /*1ae0*/  DMUL R8, R8, UR4 ;  /* 0x0000000408087c28 */ /* 0x004fc60008000000 */
[----:B------:R-:W-:Y:S01]  /*1af0*/  @!P1 STS.64 [R10+0x80], R32 ;  /* 0x000080200a009388 */ /* 0x000fe20000000a00 */
[----:B---3--:R-:W-:Y:S02]  /*1b00*/  DMUL R6, R6, UR4 ;  /* 0x0000000406067c28 */ /* 0x008fe40008000000 */
[----:B------:R-:W-:Y:S01]  /*1b10*/  DFMA R38, R38, UR6, R78 ;  /* 0x0000000626267c2b */ /* 0x000fe2000800004e */
[----:B------:R-:W-:Y:S01]  /*1b20*/  @!P1 STS.64 [R10+0x88], R84 ;  /* 0x000088540a009388 */ /* 0x000fe20000000a00 */
[----:B-----5:R-:W-:Y:S02]  /*1b30*/  DMUL R4, R4, UR4 ;  /* 0x0000000404047c28 */ /* 0x020fe40008000000 */
[----:B------:R-:W-:Y:S01]  /*1b40*/  DFMA R68, R68, UR6, R8 ;  /* 0x0000000644447c2b */ /* 0x000fe20008000008 */
[----:B------:R-:W-:Y:S01]  /*1b50*/  @!P1 STS.64 [R10+0xc0], R44 ;  /* 0x0000c02c0a009388 */ /* 0x000fe20000000a00 */
[C---:B------:R-:W-:Y:S01]  /*1b60*/  ISETP.LT.U32.AND P1, PT, R0.reuse, 0x2c, P0 ;  /* 0x0000002c0000780c */ /* 0x040fe20000721070 */
[----:B----4-:R-:W-:Y:S01]  /*1b70*/  DMUL R2, R2, UR4 ;  /* 0x0000000402027c28 */ /* 0x010fe20008000000 */
[----:B------:R-:W-:Y:S01]  /*1b80*/  ISETP.LT.U32.AND P0, PT, R0, 0xc, P0 ;  /* 0x0000000c0000780c */ /* 0x000fe20000701070 */
[----:B------:R-:W-:Y:S01]  /*1b90*/  DMUL R80, R80, UR4 ;  /* 0x0000000450507c28 */ /* 0x000fe20008000000 */
[----:B------:R-:W1:Y:S01]  /*1ba0*/  @!P3 LDS.64 R8, [R10+0xf80] ;  /* 0x000f80000a08b984 */ /* 0x000e620000000a00 */
[----:B------:R-:W-:-:S02]  /*1bb0*/  DFMA R70, R70, UR6, R6 ;  /* 0x0000000646467c2b */ /* 0x000fc40008000006 */
[----:B0-----:R-:W-:Y:S01]  /*1bc0*/  DMUL R82, R82, UR4 ;  /* 0x0000000452527c28 */ /* 0x001fe20008000000 */
[----:B------:R-:W0:Y:S01]  /*1bd0*/  @!P3 LDS.64 R6, [R10+0xf88] ;  /* 0x000f88000a06b984 */ /* 0x000e220000000a00 */
[----:B------:R-:W-:Y:S02]  /*1be0*/  DFMA R72, R72, UR6, R4 ;  /* 0x0000000648487c2b */ /* 0x000fe40008000004 */
[----:B------:R-:W-:Y:S01]  /*1bf0*/  DFMA R74, R74, UR6, R2 ;  /* 0x000000064a4a7c2b */ /* 0x000fe20008000002 */
[----:B------:R-:W2:Y:S01]  /*1c00*/  @!P3 LDS.64 R4, [R10+0xfc0] ;  /* 0x000fc0000a04b984 */ /* 0x000ea20000000a00 */
[----:B------:R-:W-:Y:S02]  /*1c10*/  DFMA R36, R36, UR6, R80 ;  /* 0x0000000624247c2b */ /* 0x000fe40008000050 */
[----:B------:R-:W-:Y:S01]  /*1c20*/  DFMA R52, R52, UR6, R82 ;  /* 0x0000000634347c2b */ /* 0x000fe20008000052 */
[----:B------:R-:W3:Y:S04]  /*1c30*/  @!P3 LDS.64 R2, [R10+0xfc8] ;  /* 0x000fc8000a02b984 */ /* 0x000ee80000000a00 */
[----:B------:R-:W4:Y:S01]  /*1c40*/  @!P3 LDS.64 R80, [R10+0x1000] ;  /* 0x001000000a50b984 */ /* 0x000f220000000a00 */
[----:B------:R-:W-:-:S03]  /*1c50*/  DMUL R20, R34, UR4 ;  /* 0x0000000422147c28 */ /* 0x000fc60008000000 */
[----:B------:R-:W5:Y:S04]  /*1c60*/  @!P3 LDS.64 R78, [R10+0x1008] ;  /* 0x001008000a4eb984 */ /* 0x000f680000000a00 */
[----:B------:R-:W5:Y:S01]  /*1c70*/  @!P3 LDS.64 R82, [R10+0x1040] ;  /* 0x001040000a52b984 */ /* 0x000f620000000a00 */
[----:B------:R-:W-:-:S03]  /*1c80*/  DFMA R54, R54, UR6, R20 ;  /* 0x0000000636367c2b */ /* 0x000fc60008000014 */
[----:B------:R-:W-:Y:S04]  /*1c90*/  @P5 STS.64 [R10+0xc8], R46 ;  /* 0x0000c82e0a005388 */ /* 0x000fe80000000a00 */
[----:B------:R-:W5:Y:S04]  /*1ca0*/  @P1 LDS.64 R20, [R10+0x1048] ;  /* 0x001048000a141984 */ /* 0x000f680000000a00 */
[----:B------:R-:W-:Y:S01]  /*1cb0*/  @!P2 STS.64 [R10+0x7c0], R68 ;  /* 0x0007c0440a00a388 */ /* 0x000fe20000000a00 */
[----:B-1----:R-:W-:-:S03]  /*1cc0*/  DMUL R8, R8, UR4 ;  /* 0x0000000408087c28 */ /* 0x002fc60008000000 */
[----:B------:R-:W-:Y:S01]  /*1cd0*/  @!P2 STS.64 [R10+0x7c8], R70 ;  /* 0x0007c8460a00a388 */ /* 0x000fe20000000a00 */
[----:B0-----:R-:W-:-:S03]  /*1ce0*/  DMUL R6, R6, UR4 ;  /* 0x0000000406067c28 */ /* 0x001fc60008000000 */
[----:B------:R-:W-:Y:S01]  /*1cf0*/  @!P2 STS.64 [R10+0x800], R72 ;  /* 0x000800480a00a388 */ /* 0x000fe20000000a00 */
[----:B--2---:R-:W-:-:S03]  /*1d00*/  DMUL R4, R4, UR4 ;  /* 0x0000000404047c28 */ /* 0x004fc60008000000 */
[----:B------:R-:W-:Y:S01]  /*1d10*/  @!P2 STS.64 [R10+0x808], R74 ;  /* 0x0008084a0a00a388 */ /* 0x000fe20000000a00 */
[----:B------:R-:W-:Y:S02]  /*1d20*/  DFMA R12, R12, UR6, R8 ;  /* 0x000000060c0c7c2b */ /* 0x000fe40008000008 */
[----:B---3--:R-:W-:Y:S01]  /*1d30*/  DMUL R2, R2, UR4 ;  /* 0x0000000402027c28 */ /* 0x008fe20008000000 */
[----:B------:R-:W0:Y:S01]  /*1d40*/  @!P4 LDS.64 R8, [R10+0x1740] ;  /* 0x001740000a08c984 */ /* 0x000e220000000a00 */
[----:B------:R-:W-:Y:S02]  /*1d50*/  DFMA R14, R14, UR6, R6 ;  /* 0x000000060e0e7c2b */ /* 0x000fe40008000006 */
[----:B----4-:R-:W-:Y:S01]  /*1d60*/  DMUL R80, R80, UR4 ;  /* 0x0000000450507c28 */ /* 0x010fe20008000000 */
[----:B------:R-:W1:Y:S01]  /*1d70*/  @!P4 LDS.64 R6, [R10+0x1748] ;  /* 0x001748000a06c984 */ /* 0x000e620000000a00 */
[----:B------:R-:W-:Y:S02]  /*1d80*/  DFMA R16, R16, UR6, R4 ;  /* 0x0000000610107c2b */ /* 0x000fe40008000004 */
[----:B-----5:R-:W-:Y:S01]  /*1d90*/  DMUL R78, R78, UR4 ;  /* 0x000000044e4e7c28 */ /* 0x020fe20008000000 */
[----:B------:R-:W2:Y:S01]  /*1da0*/  @!P4 LDS.64 R4, [R10+0x1780] ;  /* 0x001780000a04c984 */ /* 0x000ea20000000a00 */
[----:B------:R-:W-:-:S02]  /*1db0*/  DFMA R18, R18, UR6, R2 ;  /* 0x0000000612127c2b */ /* 0x000fc40008000002 */
[----:B------:R-:W-:Y:S01]  /*1dc0*/  DMUL R82, R82, UR4 ;  /* 0x0000000452527c28 */ /* 0x000fe20008000000 */
[----:B------:R-:W3:Y:S01]  /*1dd0*/  @!P4 LDS.64 R2, [R10+0x1788] ;  /* 0x001788000a02c984 */ /* 0x000ee20000000a00 */
[----:B------:R-:W-:Y:S02]  /*1de0*/  DFMA R28, R28, UR6, R80 ;  /* 0x000000061c1c7c2b */ /* 0x000fe40008000050 */
[----:B------:R-:W-:Y:S01]  /*1df0*/  DFMA R30, R30, UR6, R78 ;  /* 0x000000061e1e7c2b */ /* 0x000fe2000800004e */
[----:B------:R-:W4:Y:S01]  /*1e00*/  @!P4 LDS.64 R80, [R10+0x17c0] ;  /* 0x0017c0000a50c984 */ /* 0x000f220000000a00 */
[----:B------:R-:W-:-:S03]  /*1e10*/  DMUL R20, R20, UR4 ;  /* 0x0000000414147c28 */ /* 0x000fc60008000000 */
[----:B------:R-:W5:Y:S01]  /*1e20*/  @!P4 LDS.64 R78, [R10+0x17c8] ;  /* 0x0017c8000a4ec984 */ /* 0x000f620000000a00 */
[----:B------:R-:W-:-:S03]  /*1e30*/  DFMA R40, R40, UR6, R82 ;  /* 0x0000000628287c2b */ /* 0x000fc60008000052 */
[----:B------:R-:W5:Y:S01]  /*1e40*/  @!P4 LDS.64 R82, [R10+0x1800] ;  /* 0x001800000a52c984 */ /* 0x000f620000000a00 */
[----:B------:R-:W-:-:S03]  /*1e50*/  DFMA R42, R42, UR6, R20 ;  /* 0x000000062a2a7c2b */ /* 0x000fc60008000014 */
[----:B------:R-:W-:Y:S04]  /*1e60*/  @!P2 STS.64 [R10+0x840], R36 ;  /* 0x000840240a00a388 */ /* 0x000fe80000000a00 */
[----:B------:R-:W5:Y:S04]  /*1e70*/  @P0 LDS.64 R20, [R10+0x1808] ;  /* 0x001808000a140984 */ /* 0x000f680000000a00 */
[----:B------:R3:W-:Y:S01]  /*1e80*/  @!P2 STS.64 [R10+0x848], R38 ;  /* 0x000848260a00a388 */ /* 0x0007e20000000a00 */
[----:B0-----:R-:W-:-:S03]  /*1e90*/  DMUL R8, R8, UR4 ;  /* 0x0000000408087c28 */ /* 0x001fc60008000000 */
[----:B------:R0:W-:Y:S01]  /*1ea0*/  @!P2 STS.64 [R10+0x880], R52 ;  /* 0x000880340a00a388 */ /* 0x0001e20000000a00 */
[----:B-1----:R-:W-:-:S03]  /*1eb0*/  DMUL R6, R6, UR4 ;  /* 0x0000000406067c28 */ /* 0x002fc60008000000 */
[----:B------:R0:W-:Y:S01]  /*1ec0*/  @P6 STS.64 [R10+0x888], R54 ;  /* 0x000888360a006388 */ /* 0x0001e20000000a00 */
[----:B--2---:R-:W-:-:S03]  /*1ed0*/  DMUL R4, R4, UR4 ;  /* 0x0000000404047c28 */ /* 0x004fc60008000000 */
[----:B------:R0:W-:Y:S01]  /*1ee0*/  @!P3 STS.64 [R10+0xf80], R12 ;  /* 0x000f800c0a00b388 */ /* 0x0001e20000000a00 */
[----:B------:R-:W-:Y:S02]  /*1ef0*/  DFMA R8, R64, UR6, R8 ;  /* 0x0000000640087c2b */ /* 0x000fe40008000008 */
[----:B---3--:R-:W-:Y:S01]  /*1f00*/  DMUL R2, R2, UR4 ;  /* 0x0000000402027c28 */ /* 0x008fe20008000000 */
[----:B------:R0:W-:Y:S01]  /*1f10*/  @!P3 STS.64 [R10+0xf88], R14 ;  /* 0x000f880e0a00b388 */ /* 0x0001e20000000a00 */
[----:B------:R-:W-:Y:S02]  /*1f20*/  DFMA R6, R66, UR6, R6 ;  /* 0x0000000642067c2b */ /* 0x000fe40008000006 */
[----:B----4-:R-:W-:Y:S01]  /*1f30*/  DMUL R80, R80, UR4 ;  /* 0x0000000450507c28 */ /* 0x010fe20008000000 */
[----:B------:R0:W-:Y:S01]  /*1f40*/  @!P3 STS.64 [R10+0xfc0], R16 ;  /* 0x000fc0100a00b388 */ /* 0x0001e20000000a00 */
[----:B------:R-:W-:Y:S02]  /*1f50*/  DFMA R4, R48, UR6, R4 ;  /* 0x0000000630047c2b */ /* 0x000fe40008000004 */
[----:B-----5:R-:W-:Y:S01]  /*1f60*/  DMUL R78, R78, UR4 ;  /* 0x000000044e4e7c28 */ /* 0x020fe20008000000 */
[----:B------:R0:W-:Y:S01]  /*1f70*/  @!P3 STS.64 [R10+0xfc8], R18 ;  /* 0x000fc8120a00b388 */ /* 0x0001e20000000a00 */
[----:B------:R-:W-:-:S02]  /*1f80*/  DFMA R2, R50, UR6, R2 ;  /* 0x0000000632027c2b */ /* 0x000fc40008000002 */
[----:B------:R-:W-:Y:S01]  /*1f90*/  DMUL R82, R82, UR4 ;  /* 0x0000000452527c28 */ /* 0x000fe20008000000 */
[----:B------:R0:W-:Y:S01]  /*1fa0*/  @!P3 STS.64 [R10+0x1000], R28 ;  /* 0x0010001c0a00b388 */ /* 0x0001e20000000a00 */
[----:B------:R-:W-:Y:S02]  /*1fb0*/  DFMA R60, R60, UR6, R80 ;  /* 0x000000063c3c7c2b */ /* 0x000fe40008000050 */
[----:B------:R-:W-:Y:S01]  /*1fc0*/  DFMA R62, R62, UR6, R78 ;  /* 0x000000063e3e7c2b */ /* 0x000fe2000800004e */
[----:B------:R0:W-:Y:S01]  /*1fd0*/  @!P3 STS.64 [R10+0x1008], R30 ;  /* 0x0010081e0a00b388 */ /* 0x0001e20000000a00 */
[----:B------:R-:W-:-:S03]  /*1fe0*/  DMUL R20, R20, UR4 ;  /* 0x0000000414147c28 */ /* 0x000fc60008000000 */
[----:B------:R0:W-:Y:S01]  /*1ff0*/  @!P3 STS.64 [R10+0x1040], R40 ;  /* 0x001040280a00b388 */ /* 0x0001e20000000a00 */
[----:B------:R-:W-:-:S03]  /*2000*/  DFMA R56, R56, UR6, R82 ;  /* 0x0000000638387c2b */ /* 0x000fc60008000052 */
[----:B------:R0:W-:Y:S01]  /*2010*/  @P1 STS.64 [R10+0x1048], R42 ;  /* 0x0010482a0a001388 */ /* 0x0001e20000000a00 */
[----:B------:R-:W-:-:S03]  /*2020*/  DFMA R20, R58, UR6, R20 ;  /* 0x000000063a147c2b */ /* 0x000fc60008000014 */
[----:B------:R0:W-:Y:S04]  /*2030*/  @!P4 STS.64 [R10+0x1740], R8 ;  /* 0x001740080a00c388 */ /* 0x0001e80000000a00 */
[----:B------:R0:W-:Y:S04]  /*2040*/  @!P4 STS.64 [R10+0x1748], R6 ;  /* 0x001748060a00c388 */ /* 0x0001e80000000a00 */
[----:B------:R0:W-:Y:S04]  /*2050*/  @!P4 STS.64 [R10+0x1780], R4 ;  /* 0x001780040a00c388 */ /* 0x0001e80000000a00 */
[----:B------:R0:W-:Y:S04]  /*2060*/  @!P4 STS.64 [R10+0x1788], R2 ;  /* 0x001788020a00c388 */ /* 0x0001e80000000a00 */
[----:B------:R0:W-:Y:S04]  /*2070*/  @!P4 STS.64 [R10+0x17c0], R60 ;  /* 0x0017c03c0a00c388 */ /* 0x0001e80000000a00 */
[----:B------:R0:W-:Y:S04]  /*2080*/  @!P4 STS.64 [R10+0x17c8], R62 ;  /* 0x0017c83e0a00c388 */ /* 0x0001e80000000a00 */
[----:B------:R0:W-:Y:S04]  /*2090*/  @!P4 STS.64 [R10+0x1800], R56 ;  /* 0x001800380a00c388 */ /* 0x0001e80000000a00 */
[----:B------:R0:W-:Y:S01]  /*20a0*/  @P0 STS.64 [R10+0x1808], R20 ;  /* 0x001808140a000388 */ /* 0x0001e20000000a00 */
[----:B------:R-:W-:Y:S01]  /*20b0*/  BAR.SYNC.DEFER_BLOCKING 0x0 ;  /* 0x0000000000007b1d */ /* 0x000fe20000010000 */
[----:B------:R-:W-:-:S13]  /*20c0*/  ISETP.NE.AND P0, PT, R0, RZ, PT ;  /* 0x000000ff0000720c */ /* 0x000fda0003f05270 */
[----:B0-----:R-:W-:Y:S05]  /*20d0*/  @P0 EXIT ;  /* 0x000000000000094d */ /* 0x001fea0003800000 */
[----:B------:R-:W-:-:S05]  /*20e0*/  UMOV UR4, URZ ;  /* 0x000000ff00047c82 */ /* 0x000fca0008000000 */
.L_x_15:
[----:B0-----:R-:W0:Y:S01]  /*20f0*/  LDCU.64 UR6, c[0x0][0x380] ;  /* 0x00007000ff0677ac */ /* 0x001e220008000a00 */
[----:B------:R-:W-:Y:S01]  /*2100*/  UIMAD UR9, UR4, 0xf8, UR8 ;  /* 0x000000f8040978a4 */ /* 0x000fe2000f8e0208 */
[----:B------:R-:W-:Y:S01]  /*2110*/  UMOV UR5, URZ ;  /* 0x000000ff00057c82 */ /* 0x000fe20008000000 */
[----:B0-----:R-:W-:Y:S02]  /*2120*/  UIMAD.WIDE.U32 UR6, UR4, 0xf8, UR6 ;  /* 0x000000f8040678a5 */ /* 0x001fe4000f8e0006 */
[----:B------:R-:W-:-:S04]  /*2130*/  UIADD3 UR4, UPT, UPT, UR4, 0x1, URZ ;  /* 0x0000000104047890 */ /* 0x000fc8000fffe0ff */
[----:B------:R-:W-:-:S11]  /*2140*/  UISETP.NE.AND UP0, UPT, UR4, 0x1b, UPT ;  /* 0x0000001b0400788c */ /* 0x000fd6000bf05270 */
.L_x_14:
[----:B0-----:R-:W0:Y:S01]  /*2150*/  LDS.64 R2, [UR9] ;  /* 0x00000009ff027984 */ /* 0x001e220008000a00 */
[----:B------:R-:W-:Y:S01]  /*2160*/  IMAD.U32 R4, RZ, RZ, UR6 ;  /* 0x00000006ff047e24 */ /* 0x000fe2000f8e00ff */
[----:B------:R-:W-:Y:S01]  /*2170*/  UIADD3 UR6, UP1, UPT, UR6, 0x8, URZ ;  /* 0x0000000806067890 */ /* 0x000fe2000ff3e0ff */
[----:B------:R-:W-:Y:S01]  /*2180*/  IMAD.U32 R5, RZ, RZ, UR7 ;  /* 0x00000007ff057e24 */ /* 0x000fe2000f8e00ff */
[----:B------:R-:W-:Y:S02]  /*2190*/  UIADD3 UR5, UPT, UPT, UR5, 0x1, URZ ;  /* 0x0000000105057890 */ /* 0x000fe4000fffe0ff */
[----:B------:R-:W-:Y:S02]  /*21a0*/  UIADD3.X UR7, UPT, UPT, URZ, UR7, URZ, UP1, !UPT ;  /* 0x00000007ff077290 */ /* 0x000fe40008ffe4ff */
[----:B------:R-:W-:Y:S02]  /*21b0*/  UISETP.NE.AND UP1, UPT, UR5, 0x1f, UPT ;  /* 0x0000001f0500788c */ /* 0x000fe4000bf25270 */
[----:B------:R-:W-:Y:S01]  /*21c0*/  UIADD3 UR9, UPT, UPT, UR9, 0x8, URZ ;  /* 0x0000000809097890 */ /* 0x000fe2000fffe0ff */
[----:B0-----:R0:W-:Y:S06]  /*21d0*/  STG.E.64 desc[UR10][R4.64], R2 ;  /* 0x0000000204007986 */ /* 0x0011ec000c101b0a */
[----:B------:R-:W-:Y:S05]  /*21e0*/  BRA.U UP1, `(.L_x_14) ;  /* 0xfffffffd01d87547 */ /* 0x000fea000b83ffff */
[----:B------:R-:W-:Y:S05]  /*21f0*/  BRA.U UP0, `(.L_x_15) ;  /* 0xfffffffd00bc7547 */ /* 0x000fea000b83ffff */
[----:B------:R-:W-:Y:S05]  /*2200*/  EXIT ;  /* 0x000000000000794d */ /* 0x000fea0003800000 */
.L_x_16:
[----:B------:R-:W-:-:S00]  /*2210*/  BRA `(.L_x_16) ;  /* 0xfffffffc00fc7947 */ /* 0x000fc0000383ffff */
[----:B------:R-:W-:-:S00]  /*2220*/  NOP ;  /* 0x0000000000007918 */ /* 0x000fc00000000000 */
        /* <DEDUP_REMOVED lines=13> */
.L_x_17:


//--------------------- .nv.shared._Z6kernelPddPKdS1_dS1_ --------------------------
	.section	.nv.shared._Z6kernelPddPKdS1_dS1_,"aw",@nobits
	.sectionflags	@""
	.align	8
.nv.shared._Z6kernelPddPKdS1_dS1_:
	.zero		15608


//--------------------- .nv.shared.reserved.0     --------------------------
	.section	.nv.shared.reserved.0,"aw",@nobits
	.weak		__nv_reservedSMEM_offset_0_alias
	.size		__nv_reservedSMEM_offset_0_alias, 0, 64
	.other		__nv_reservedSMEM_offset_0_alias,@"STO_CUDA_RESERVED_SHARED STV_DEFAULT"
__nv_reservedSMEM_offset_0_alias:
	.zero		0
	.zero		64


//--------------------- .nv.global                --------------------------
	.section	.nv.global,"aw",@nobits
.nv.global:
	.type		_ZN34_INTERNAL_f05a258a_4_k_cu_587e6da54cute1_E,@object
	.size		_ZN34_INTERNAL_f05a258a_4_k_cu_587e6da54cute1_E,(_ZN34_INTERNAL_f05a258a_4_k_cu_587e6da54cuda3std3__45__cpo6cbeginE - _ZN34_INTERNAL_f05a258a_4_k_cu_587e6da54cute1_E)
_ZN34_INTERNAL_f05a258a_4_k_cu_587e6da54cute1_E:
	.zero		1
	.type		_ZN34_INTERNAL_f05a258a_4_k_cu_587e6da54cuda3std3__45__cpo6cbeginE,@object
	.size		_ZN34_INTERNAL_f05a258a_4_k_cu_587e6da54cuda3std3__45__cpo6cbeginE,(_ZN34_INTERNAL_f05a258a_4_k_cu_587e6da54cuda3std3__48in_placeE - _ZN34_INTERNAL_f05a258a_4_k_cu_587e6da54cuda3std3__45__cpo6cbeginE)
_ZN34_INTERNAL_f05a258a_4_k_cu_587e6da54cuda3std3__45__cpo6cbeginE:
	.zero		1
	.type		_ZN34_INTERNAL_f05a258a_4_k_cu_587e6da54cuda3std3__48in_placeE,@object
	.size		_ZN34_INTERNAL_f05a258a_4_k_cu_587e6da54cuda3std3__48in_placeE,(_ZN34_INTERNAL_f05a258a_4_k_cu_587e6da54cuda3std6ranges3__45__cpo9iter_moveE - _ZN34_INTERNAL_f05a258a_4_k_cu_587e6da54cuda3std3__48in_placeE)
_ZN34_INTERNAL_f05a258a_4_k_cu_587e6da54cuda3std3__48in_placeE:
	.zero		1
	.type		_ZN34_INTERNAL_f05a258a_4_k_cu_587e6da54cuda3std6ranges3__45__cpo9iter_moveE,@object
	.size		_ZN34_INTERNAL_f05a258a_4_k_cu_587e6da54cuda3std6ranges3__45__cpo9iter_moveE,(_ZN34_INTERNAL_f05a258a_4_k_cu_587e6da54cuda3std3__45__cpo5beginE - _ZN34_INTERNAL_f05a258a_4_k_cu_587e6da54cuda3std6ranges3__45__cpo9iter_moveE)
_ZN34_INTERNAL_f05a258a_4_k_cu_587e6da54cuda3std6ranges3__45__cpo9iter_moveE:
	.zero		1
	.type		_ZN34_INTERNAL_f05a258a_4_k_cu_587e6da54cuda3std3__45__cpo5beginE,@object
	.size		_ZN34_INTERNAL_f05a258a_4_k_cu_587e6da54cuda3std3__45__cpo5beginE,(_ZN34_INTERNAL_f05a258a_4_k_cu_587e6da54cuda3std3__436_GLOBAL__N__f05a258a_4_k_cu_587e6da56ignoreE - _ZN34_INTERNAL_f05a258a_4_k_cu_587e6da54cuda3std3__45__cpo5beginE)
_ZN34_INTERNAL_f05a258a_4_k_cu_587e6da54cuda3std3__45__cpo5beginE:
	.zero		1
	.type		_ZN34_INTERNAL_f05a258a_4_k_cu_587e6da54cuda3std3__436_GLOBAL__N__f05a258a_4_k_cu_587e6da56ignoreE,@object
	.size		_ZN34_INTERNAL_f05a258a_4_k_cu_587e6da54cuda3std3__436_GLOBAL__N__f05a258a_4_k_cu_587e6da56ignoreE,(_ZN34_INTERNAL_f05a258a_4_k_cu_587e6da54cute7productE - _ZN34_INTERNAL_f05a258a_4_k_cu_587e6da54cuda3std3__436_GLOBAL__N__f05a258a_4_k_cu_587e6da56ignoreE)
_ZN34_INTERNAL_f05a258a_4_k_cu_587e6da54cuda3std3__436_GLOBAL__N__f05a258a_4_k_cu_587e6da56ignoreE:
	.zero		1
	.type		_ZN34_INTERNAL_f05a258a_4_k_cu_587e6da54cute7productE,@object
	.size		_ZN34_INTERNAL_f05a258a_4_k_cu_587e6da54cute7productE,(_ZN34_INTERNAL_f05a258a_4_k_cu_587e6da54cuda3std3__45__cpo3endE - _ZN34_INTERNAL_f05a258a_4_k_cu_587e6da54cute7productE)
_ZN34_INTERNAL_f05a258a_4_k_cu_587e6da54cute7productE:
	.zero		1
	.type		_ZN34_INTERNAL_f05a258a_4_k_cu_587e6da54cuda3std3__45__cpo3endE,@object
	.size		_ZN34_INTERNAL_f05a258a_4_k_cu_587e6da54cuda3std3__45__cpo3endE,(_ZN34_INTERNAL_f05a258a_4_k_cu_587e6da54cuda3std3__419piecewise_constructE - _ZN34_INTERNAL_f05a258a_4_k_cu_587e6da54cuda3std3__45__cpo3endE)
_ZN34_INTERNAL_f05a258a_4_k_cu_587e6da54cuda3std3__45__cpo3endE:
	.zero		1
	.type		_ZN34_INTERNAL_f05a258a_4_k_cu_587e6da54cuda3std3__419piecewise_constructE,@object
	.size		_ZN34_INTERNAL_f05a258a_4_k_cu_587e6da54cuda3std3__419piecewise_constructE,(_ZN34_INTERNAL_f05a258a_4_k_cu_587e6da54cuda3std3__45__cpo4cendE - _ZN34_INTERNAL_f05a258a_4_k_cu_587e6da54cuda3std3__419piecewise_constructE)
_ZN34_INTERNAL_f05a258a_4_k_cu_587e6da54cuda3std3__419piecewise_constructE:
	.zero		1
	.type		_ZN34_INTERNAL_f05a258a_4_k_cu_587e6da54cuda3std3__45__cpo4cendE,@object
	.size		_ZN34_INTERNAL_f05a258a_4_k_cu_587e6da54cuda3std3__45__cpo4cendE,(_ZN34_INTERNAL_f05a258a_4_k_cu_587e6da54cuda3std6ranges3__45__cpo4swapE - _ZN34_INTERNAL_f05a258a_4_k_cu_587e6da54cuda3std3__45__cpo4cendE)
_ZN34_INTERNAL_f05a258a_4_k_cu_587e6da54cuda3std3__45__cpo4cendE:
	.zero		1
	.type		_ZN34_INTERNAL_f05a258a_4_k_cu_587e6da54cuda3std6ranges3__45__cpo4swapE,@object
	.size		_ZN34_INTERNAL_f05a258a_4_k_cu_587e6da54cuda3std6ranges3__45__cpo4swapE,(.L_7 - _ZN34_INTERNAL_f05a258a_4_k_cu_587e6da54cuda3std6ranges3__45__cpo4swapE)
_ZN34_INTERNAL_f05a258a_4_k_cu_587e6da54cuda3std6ranges3__45__cpo4swapE:
	.zero		1
.L_7:


//--------------------- .nv.constant0._Z6kernelPddPKdS1_dS1_ --------------------------
	.section	.nv.constant0._Z6kernelPddPKdS1_dS1_,"a",@progbits
	.sectionflags	@""
	.align	4
.nv.constant0._Z6kernelPddPKdS1_dS1_:
	.zero		944


//--------------------- SYMBOLS --------------------------

	.type		.nv.reservedSmem.offset0,@object
	.size		.nv.reservedSmem.offset0,0x4
	.type		.nv.reservedSmem.cap,@object
	.size		.nv.reservedSmem.cap,0x4
